	.target	sm_90a

	.elftype	@"ET_EXEC"


//--------------------- .note.nv.tkinfo           --------------------------
	.section	.note.nv.tkinfo,"",@"SHT_NOTE"
	.sectionflags	@"SHF_NOTE_NV_TKINFO"
	.tkinfo
        /*0018*/ 	.word	0x00000002
        /*0030*/ 	.string	""
        /*0030*/ 	.string	"ptxas"
        /*0030*/ 	.string	"Cuda compilation tools, release 13.0, V13.0.88"
        /*0030*/ 	.string	"Build cuda_13.0.r13.0/compiler.36424714_0"
        /*0030*/ 	.string	"-arch sm_90a -m 64 "



//--------------------- .note.nv.cuinfo           --------------------------
	.section	.note.nv.cuinfo,"",@"SHT_NOTE"
	.sectionflags	@"SHF_NOTE_NV_CUINFO"
        /*0018*/ 	.short	0x0002
        /*001a*/ 	.short	0x005a
        /*001c*/ 	.short	0x0082
	.zero		2


//--------------------- .nv.info                  --------------------------
	.section	.nv.info,"",@"SHT_CUDA_INFO"
	.align	4


	//----- nvinfo : EIATTR_REGCOUNT
	.align		4
        /*0000*/ 	.byte	0x04, 0x2f
        /*0002*/ 	.short	(.L_15 - .L_14)
	.align		4
.L_14:
        /*0004*/ 	.word	index@(_ZN7cutlass13device_kernelINS_4gemm6kernel13GemmUniversalIN4cute5tupleIJiiiiEEENS1_10collective13CollectiveMmaINS1_34MainloopSm90TmaGmmaWarpSpecializedILi5ENS5_IJNS4_1CILi1EEENSA_ILi2EEESB_EEENS1_35KernelTmaWarpSpecializedCooperativeEEENS5_IJNSA_ILi256EEESG_NSA_ILi32EEEEEENS_10bfloat16_tENS5_IJlSB_lEEESJ_SK_NS4_8TiledMMAINS4_8MMA_AtomIJNS4_4SM904GMMA28MMA_64x256x16_F32BF16BF16_SSILNSO_5MajorE0ELSQ_0ELNSO_7ScaleInE1ELSR_1EEEEEENS4_6LayoutINS5_IJSC_SB_SB_EEENS5_IJSB_NSA_ILi0EEESW_EEEEENS5_IJNS4_10UnderscoreESZ_SZ_EEEEENS4_23SM90_TMA_LOAD_MULTICASTENS4_14ComposedLayoutINS4_7SwizzleILi2ELi4ELi3EEENS4_18smem_ptr_flag_bitsILi16EEENSU_INS5_IJNSA_ILi8EEESH_EEENS5_IJSH_SB_EEEEEEEvNS4_8identityENS4_13SM90_TMA_LOADES1C_vS1D_EENS_8epilogue10collective6detail29Sm90TmaWarpSpecializedAdapterINS1H_15DefaultEpilogueISJ_SK_SK_NS1G_6thread17LinearCombinationISJ_Li1EffLNS1L_9ScaleType4KindE0ELNS_15FloatRoundStyleE2ESJ_EENS1_15EpilogueDefaultEEEEEvvEEEEvNT_6ParamsE)
        /*0008*/ 	.word	0x000000a8


	//----- nvinfo : EIATTR_FRAME_SIZE
	.align		4
.L_15:
        /*000c*/ 	.byte	0x04, 0x11
        /*000e*/ 	.short	(.L_17 - .L_16)
	.align		4
.L_16:
        /*0010*/ 	.word	index@(_ZN7cutlass13device_kernelINS_4gemm6kernel13GemmUniversalIN4cute5tupleIJiiiiEEENS1_10collective13CollectiveMmaINS1_34MainloopSm90TmaGmmaWarpSpecializedILi5ENS5_IJNS4_1CILi1EEENSA_ILi2EEESB_EEENS1_35KernelTmaWarpSpecializedCooperativeEEENS5_IJNSA_ILi256EEESG_NSA_ILi32EEEEEENS_10bfloat16_tENS5_IJlSB_lEEESJ_SK_NS4_8TiledMMAINS4_8MMA_AtomIJNS4_4SM904GMMA28MMA_64x256x16_F32BF16BF16_SSILNSO_5MajorE0ELSQ_0ELNSO_7ScaleInE1ELSR_1EEEEEENS4_6LayoutINS5_IJSC_SB_SB_EEENS5_IJSB_NSA_ILi0EEESW_EEEEENS5_IJNS4_10UnderscoreESZ_SZ_EEEEENS4_23SM90_TMA_LOAD_MULTICASTENS4_14ComposedLayoutINS4_7SwizzleILi2ELi4ELi3EEENS4_18smem_ptr_flag_bitsILi16EEENSU_INS5_IJNSA_ILi8EEESH_EEENS5_IJSH_SB_EEEEEEEvNS4_8identityENS4_13SM90_TMA_LOADES1C_vS1D_EENS_8epilogue10collective6detail29Sm90TmaWarpSpecializedAdapterINS1H_15DefaultEpilogueISJ_SK_SK_NS1G_6thread17LinearCombinationISJ_Li1EffLNS1L_9ScaleType4KindE0ELNS_15FloatRoundStyleE2ESJ_EENS1_15EpilogueDefaultEEEEEvvEEEEvNT_6ParamsE)
        /*0014*/ 	.word	0x000004c0


	//----- nvinfo : EIATTR_MIN_STACK_SIZE
	.align		4
.L_17:
        /*0018*/ 	.byte	0x04, 0x12
        /*001a*/ 	.short	(.L_19 - .L_18)
	.align		4
.L_18:
        /*001c*/ 	.word	index@(_ZN7cutlass13device_kernelINS_4gemm6kernel13GemmUniversalIN4cute5tupleIJiiiiEEENS1_10collective13CollectiveMmaINS1_34MainloopSm90TmaGmmaWarpSpecializedILi5ENS5_IJNS4_1CILi1EEENSA_ILi2EEESB_EEENS1_35KernelTmaWarpSpecializedCooperativeEEENS5_IJNSA_ILi256EEESG_NSA_ILi32EEEEEENS_10bfloat16_tENS5_IJlSB_lEEESJ_SK_NS4_8TiledMMAINS4_8MMA_AtomIJNS4_4SM904GMMA28MMA_64x256x16_F32BF16BF16_SSILNSO_5MajorE0ELSQ_0ELNSO_7ScaleInE1ELSR_1EEEEEENS4_6LayoutINS5_IJSC_SB_SB_EEENS5_IJSB_NSA_ILi0EEESW_EEEEENS5_IJNS4_10UnderscoreESZ_SZ_EEEEENS4_23SM90_TMA_LOAD_MULTICASTENS4_14ComposedLayoutINS4_7SwizzleILi2ELi4ELi3EEENS4_18smem_ptr_flag_bitsILi16EEENSU_INS5_IJNSA_ILi8EEESH_EEENS5_IJSH_SB_EEEEEEEvNS4_8identityENS4_13SM90_TMA_LOADES1C_vS1D_EENS_8epilogue10collective6detail29Sm90TmaWarpSpecializedAdapterINS1H_15DefaultEpilogueISJ_SK_SK_NS1G_6thread17LinearCombinationISJ_Li1EffLNS1L_9ScaleType4KindE0ELNS_15FloatRoundStyleE2ESJ_EENS1_15EpilogueDefaultEEEEEvvEEEEvNT_6ParamsE)
        /*0020*/ 	.word	0x000004c0
.L_19:


//--------------------- .nv.compat                --------------------------
	.section	.nv.compat,"",@"SHT_CUDA_COMPAT_INFO"
	.align	4
        /*0000*/ 	.byte	0x02, 0x09, 0x01, 0x00, 0x02, 0x02, 0x04, 0x00, 0x02, 0x05, 0x05, 0x00, 0x03, 0x07, 0x01, 0x01
        /*0010*/ 	.byte	0x02, 0x03, 0x01, 0x00, 0x02, 0x06, 0x01, 0x00, 0x04, 0x0b, 0x08, 0x00, 0x00, 0x00, 0x00, 0x00
        /*0020*/ 	.byte	0x00, 0x00, 0x00, 0x00


//--------------------- .nv.info._ZN7cutlass13device_kernelINS_4gemm6kernel13GemmUniversalIN4cute5tupleIJiiiiEEENS1_10collective13CollectiveMmaINS1_34MainloopSm90TmaGmmaWarpSpecializedILi5ENS5_IJNS4_1CILi1EEENSA_ILi2EEESB_EEENS1_35KernelTmaWarpSpecializedCooperativeEEENS5_IJNSA_ILi256EEESG_NSA_ILi32EEEEEENS_10bfloat16_tENS5_IJlSB_lEEESJ_SK_NS4_8TiledMMAINS4_8MMA_AtomIJNS4_4SM904GMMA28MMA_64x256x16_F32BF16BF16_SSILNSO_5MajorE0ELSQ_0ELNSO_7ScaleInE1ELSR_1EEEEEENS4_6LayoutINS5_IJSC_SB_SB_EEENS5_IJSB_NSA_ILi0EEESW_EEEEENS5_IJNS4_10UnderscoreESZ_SZ_EEEEENS4_23SM90_TMA_LOAD_MULTICASTENS4_14ComposedLayoutINS4_7SwizzleILi2ELi4ELi3EEENS4_18smem_ptr_flag_bitsILi16EEENSU_INS5_IJNSA_ILi8EEESH_EEENS5_IJSH_SB_EEEEEEEvNS4_8identityENS4_13SM90_TMA_LOADES1C_vS1D_EENS_8epilogue10collective6detail29Sm90TmaWarpSpecializedAdapterINS1H_15DefaultEpilogueISJ_SK_SK_NS1G_6thread17LinearCombinationISJ_Li1EffLNS1L_9ScaleType4KindE0ELNS_15FloatRoundStyleE2ESJ_EENS1_15EpilogueDefaultEEEEEvvEEEEvNT_6ParamsE --------------------------
	.section	.nv.info._ZN7cutlass13device_kernelINS_4gemm6kernel13GemmUniversalIN4cute5tupleIJiiiiEEENS1_10collective13CollectiveMmaINS1_34MainloopSm90TmaGmmaWarpSpecializedILi5ENS5_IJNS4_1CILi1EEENSA_ILi2EEESB_EEENS1_35KernelTmaWarpSpecializedCooperativeEEENS5_IJNSA_ILi256EEESG_NSA_ILi32EEEEEENS_10bfloat16_tENS5_IJlSB_lEEESJ_SK_NS4_8TiledMMAINS4_8MMA_AtomIJNS4_4SM904GMMA28MMA_64x256x16_F32BF16BF16_SSILNSO_5MajorE0ELSQ_0ELNSO_7ScaleInE1ELSR_1EEEEEENS4_6LayoutINS5_IJSC_SB_SB_EEENS5_IJSB_NSA_ILi0EEESW_EEEEENS5_IJNS4_10UnderscoreESZ_SZ_EEEEENS4_23SM90_TMA_LOAD_MULTICASTENS4_14ComposedLayoutINS4_7SwizzleILi2ELi4ELi3EEENS4_18smem_ptr_flag_bitsILi16EEENSU_INS5_IJNSA_ILi8EEESH_EEENS5_IJSH_SB_EEEEEEEvNS4_8identityENS4_13SM90_TMA_LOADES1C_vS1D_EENS_8epilogue10collective6detail29Sm90TmaWarpSpecializedAdapterINS1H_15DefaultEpilogueISJ_SK_SK_NS1G_6thread17LinearCombinationISJ_Li1EffLNS1L_9ScaleType4KindE0ELNS_15FloatRoundStyleE2ESJ_EENS1_15EpilogueDefaultEEEEEvvEEEEvNT_6ParamsE,"",@"SHT_CUDA_INFO"
	.sectionflags	@""
	.align	4


	//----- nvinfo : EIATTR_CUDA_API_VERSION
	.align		4
        /*0000*/ 	.byte	0x04, 0x37
        /*0002*/ 	.short	(.L_21 - .L_20)
.L_20:
        /*0004*/ 	.word	0x00000082


	//----- nvinfo : EIATTR_KPARAM_INFO
	.align		4
.L_21:
        /*0008*/ 	.byte	0x04, 0x17
        /*000a*/ 	.short	(.L_23 - .L_22)
.L_22:
        /*000c*/ 	.word	0x00000000
        /*0010*/ 	.short	0x0000
        /*0012*/ 	.short	0x0070
        /*0014*/ 	.byte	0x00, 0xf0, 0x01, 0x10


	//----- nvinfo : EIATTR_SPARSE_MMA_MASK
	.align		4
.L_23:
        /*0018*/ 	.byte	0x03, 0x50
        /*001a*/ 	.short	0x0000


	//----- nvinfo : EIATTR_MAXREG_COUNT
	.align		4
        /*001c*/ 	.byte	0x03, 0x1b
        /*001e*/ 	.short	0x00a8


	//----- nvinfo : EIATTR_NUM_BARRIERS
	.align		4
        /*0020*/ 	.byte	0x02, 0x4c
        /*0022*/ 	.byte	0x01
	.zero		1


	//----- nvinfo : EIATTR_EXTERNS
	.align		4
        /*0024*/ 	.byte	0x04, 0x0f
        /*0026*/ 	.short	(.L_25 - .L_24)


	//   ....[0]....
	.align		4
.L_24:
        /*0028*/ 	.word	index@(__assertfail)


	//----- nvinfo : EIATTR_ANNOTATIONS
	.align		4
.L_25:
        /*002c*/ 	.byte	0x04, 0x55
        /*002e*/ 	.short	(.L_27 - .L_26)


	//   ....[0]....
.L_26:
        /*0030*/ 	.word	0x00000001
        /*0034*/ 	.byte	0xa0, 0x09, 0x00, 0x00, 0x01, 0x00, 0x00, 0x00, 0xc0, 0x09, 0x00, 0x00, 0x01, 0x00, 0x00, 0x00
        /* <DEDUP_REMOVED lines=380> */
        /*1804*/ 	.byte	0x60, 0x77, 0x01, 0x00


	//----- nvinfo : EIATTR_MERCURY_ISA_VERSION
	.align		4
.L_27:
        /*1808*/ 	.byte	0x03, 0x5f
        /*180a*/ 	.short	0x0101


	//----- nvinfo : EIATTR_INT_WARP_WIDE_INSTR_OFFSETS
	.align		4
        /*180c*/ 	.byte	0x04, 0x31
        /*180e*/ 	.short	(.L_29 - .L_28)


	//   ....[0]....
.L_28:
        /*1810*/ 	.word	0x00000570


	//   ....[1]....
        /*1814*/ 	.word	0x00000620


	//   ....[2]....
        /*1818*/ 	.word	0x00000700


	//----- nvinfo : EIATTR_COOP_GROUP_MASK_REGIDS
	.align		4
.L_29:
        /*181c*/ 	.byte	0x04, 0x29
        /*181e*/ 	.short	(.L_31 - .L_30)


	//   ....[0]....
.L_30:
        /*1820*/ 	.word	0xffffffff


	//   ....[1]....
        /*1824*/ 	.word	0xffffffff


	//   ....[2]....
        /*1828*/ 	.word	0xffffffff


	//   ....[3]....
        /*182c*/ 	.word	0xffffffff


	//   ....[4]....
        /*1830*/ 	.word	0xffffffff


	//   ....[5]....
        /*1834*/ 	.word	0xffffffff


	//----- nvinfo : EIATTR_COOP_GROUP_INSTR_OFFSETS
	.align		4
.L_31:
        /*1838*/ 	.byte	0x04, 0x28
        /*183a*/ 	.short	(.L_33 - .L_32)


	//   ....[0]....
.L_32:
        /*183c*/ 	.word	0x00000070


	//   ....[1]....
        /*1840*/ 	.word	0x00000080


	//   ....[2]....
        /*1844*/ 	.word	0x000001a0


	//   ....[3]....
        /*1848*/ 	.word	0x000003e0


	//   ....[4]....
        /*184c*/ 	.word	0x000007f0


	//   ....[5]....
        /*1850*/ 	.word	0x000013c0


	//----- nvinfo : EIATTR_REG_RECONFIG
	.align		4
.L_33:
        /*1854*/ 	.byte	0x01, 0x54
	.zero		2


	//----- nvinfo : EIATTR_SYSCALL_OFFSETS
	.align		4
        /*1858*/ 	.byte	0x04, 0x46
        /*185a*/ 	.short	(.L_35 - .L_34)


	//   ....[0]....
.L_34:
        /*185c*/ 	.word	0x00001570


	//----- nvinfo : EIATTR_MBARRIER_INSTR_OFFSETS
	.align		4
.L_35:
        /*1860*/ 	.byte	0x04, 0x39
        /*1862*/ 	.short	(.L_37 - .L_36)


	//   ....[0]....
.L_36:
        /*1864*/ 	.word	0x00000320
        /*1868*/ 	.word	0x000000ff
        /*186c*/ 	.word	0x00000000
        /*1870*/ 	.short	0x0100
        /*1872*/ 	.byte	0x08
	.zero		1


	//   ....[1]....
        /*1874*/ 	.word	0x00000330
        /*1878*/ 	.word	0x000000ff
        /*187c*/ 	.word	0x00000028
        /*1880*/ 	.short	0x0100
        /*1882*/ 	.byte	0x08
	.zero		1


	//   ....[2]....
        /*1884*/ 	.word	0x00000340
        /*1888*/ 	.word	0x000000ff
        /*188c*/ 	.word	0x00000008
        /*1890*/ 	.short	0x0100
        /*1892*/ 	.byte	0x08
	.zero		1


	//   ....[3]....
        /*1894*/ 	.word	0x00000350
        /*1898*/ 	.word	0x000000ff
        /*189c*/ 	.word	0x00000030
        /*18a0*/ 	.short	0x0100
        /*18a2*/ 	.byte	0x08
	.zero		1


	//   ....[4]....
        /*18a4*/ 	.word	0x00000360
        /*18a8*/ 	.word	0x000000ff
        /*18ac*/ 	.word	0x00000010
        /*18b0*/ 	.short	0x0100
        /*18b2*/ 	.byte	0x08
	.zero		1


	//   ....[5]....
        /*18b4*/ 	.word	0x00000370
        /*18b8*/ 	.word	0x000000ff
        /*18bc*/ 	.word	0x00000038
        /*18c0*/ 	.short	0x0100
        /*18c2*/ 	.byte	0x08
	.zero		1


	//   ....[6]....
        /*18c4*/ 	.word	0x00000380
        /*18c8*/ 	.word	0x000000ff
        /*18cc*/ 	.word	0x00000018
        /*18d0*/ 	.short	0x0100
        /*18d2*/ 	.byte	0x08
	.zero		1


	//   ....[7]....
        /*18d4*/ 	.word	0x00000390
        /*18d8*/ 	.word	0x000000ff
        /*18dc*/ 	.word	0x00000040
        /*18e0*/ 	.short	0x0100
        /*18e2*/ 	.byte	0x08
	.zero		1


	//   ....[8]....
        /*18e4*/ 	.word	0x000003a0
        /*18e8*/ 	.word	0x000000ff
        /*18ec*/ 	.word	0x00000020
        /*18f0*/ 	.short	0x0100
        /*18f2*/ 	.byte	0x08
	.zero		1


	//   ....[9]....
        /*18f4*/ 	.word	0x000003b0
        /*18f8*/ 	.word	0x000000ff
        /*18fc*/ 	.word	0x00000048
        /*1900*/ 	.short	0x0100
        /*1902*/ 	.byte	0x08
	.zero		1


	//   ....[10]....
        /*1904*/ 	.word	0x00000770
        /*1908*/ 	.word	0x000000ff
        /*190c*/ 	.word	0x00000060
        /*1910*/ 	.short	0x0100
        /*1912*/ 	.byte	0x07
	.zero		1


	//   ....[11]....
        /*1914*/ 	.word	0x000007a0
        /*1918*/ 	.word	0x000000ff
        /*191c*/ 	.word	0x00000068
        /*1920*/ 	.short	0x0100
        /*1922*/ 	.byte	0x07
	.zero		1


	//   ....[12]....
        /*1924*/ 	.word	0x00001650
        /*1928*/ 	.word	0x00000004
        /*192c*/ 	.word	0x00000000
        /*1930*/ 	.short	0x010a
        /*1932*/ 	.byte	0x3f
	.zero		1


	//   ....[13]....
        /*1934*/ 	.word	0x00001690
        /*1938*/ 	.word	0x00000004
        /*193c*/ 	.word	0x00000000
        /*1940*/ 	.short	0x010a
        /*1942*/ 	.byte	0x3f
	.zero		1


	//   ....[14]....
        /*1944*/ 	.word	0x00002c20
        /*1948*/ 	.word	0x00000005
        /*194c*/ 	.word	0x00000000
        /*1950*/ 	.short	0x010a
        /*1952*/ 	.byte	0x3f
	.zero		1


	//   ....[15]....
        /*1954*/ 	.word	0x00002c60
        /*1958*/ 	.word	0x00000005
        /*195c*/ 	.word	0x00000000
        /*1960*/ 	.short	0x010a
        /*1962*/ 	.byte	0x3f
	.zero		1


	//   ....[16]....
        /*1964*/ 	.word	0x00004c80
        /*1968*/ 	.word	0x00000005
        /*196c*/ 	.word	0x00000000
        /*1970*/ 	.short	0x0101
        /*1972*/ 	.byte	0x3f
	.zero		1


	//   ....[17]....
        /*1974*/ 	.word	0x00004e90
        /*1978*/ 	.word	0x00000000
        /*197c*/ 	.word	0x00000000
        /*1980*/ 	.short	0x0101
        /*1982*/ 	.byte	0x3f
	.zero		1


	//   ....[18]....
        /*1984*/ 	.word	0x000172c0
        /*1988*/ 	.word	0x00000008
        /*198c*/ 	.word	0x00000028
        /*1990*/ 	.short	0x010a
        /*1992*/ 	.byte	0x3f
	.zero		1


	//   ....[19]....
        /*1994*/ 	.word	0x00017660
        /*1998*/ 	.word	0x00000003
        /*199c*/ 	.word	0x00000068
        /*19a0*/ 	.short	0x0101
        /*19a2*/ 	.byte	0x3f
	.zero		1


	//   ....[20]....
        /*19a4*/ 	.word	0x00017e60
        /*19a8*/ 	.word	0x00000005
        /*19ac*/ 	.word	0x00000000
        /*19b0*/ 	.short	0x010a
        /*19b2*/ 	.byte	0x3f
	.zero		1


	//   ....[21]....
        /*19b4*/ 	.word	0x00017ef0
        /*19b8*/ 	.word	0x00000005
        /*19bc*/ 	.word	0x00000000
        /*19c0*/ 	.short	0x010a
        /*19c2*/ 	.byte	0x3f
	.zero		1


	//   ....[22]....
        /*19c4*/ 	.word	0x00017f80
        /*19c8*/ 	.word	0x00000005
        /*19cc*/ 	.word	0x00000000
        /*19d0*/ 	.short	0x010a
        /*19d2*/ 	.byte	0x3f
	.zero		1


	//   ....[23]....
        /*19d4*/ 	.word	0x00018010
        /*19d8*/ 	.word	0x00000005
        /*19dc*/ 	.word	0x00000000
        /*19e0*/ 	.short	0x010a
        /*19e2*/ 	.byte	0x3f
	.zero		1


	//   ....[24]....
        /*19e4*/ 	.word	0x000180a0
        /*19e8*/ 	.word	0x00000003
        /*19ec*/ 	.word	0x00000000
        /*19f0*/ 	.short	0x010a
        /*19f2*/ 	.byte	0x3f
	.zero		1


	//   ....[25]....
        /*19f4*/ 	.word	0x00018100
        /*19f8*/ 	.word	0x00000004
        /*19fc*/ 	.word	0x00000000
        /*1a00*/ 	.short	0x010a
        /*1a02*/ 	.byte	0x3f
	.zero		1


	//   ....[26]....
        /*1a04*/ 	.word	0x00018150
        /*1a08*/ 	.word	0x00000005
        /*1a0c*/ 	.word	0x00000000
        /*1a10*/ 	.short	0x010a
        /*1a12*/ 	.byte	0x3f
	.zero		1


	//   ....[27]....
        /*1a14*/ 	.word	0x00018220
        /*1a18*/ 	.word	0x00000008
        /*1a1c*/ 	.word	0x00000028
        /*1a20*/ 	.short	0x010a
        /*1a22*/ 	.byte	0x3f
	.zero		1


	//   ....[28]....
        /*1a24*/ 	.word	0x000182f0
        /*1a28*/ 	.word	0x00000005
        /*1a2c*/ 	.word	0x00000000
        /*1a30*/ 	.short	0x010a
        /*1a32*/ 	.byte	0x3f
	.zero		1


	//   ....[29]....
        /*1a34*/ 	.word	0x00018340
        /*1a38*/ 	.word	0x00000005
        /*1a3c*/ 	.word	0x00000000
        /*1a40*/ 	.short	0x010a
        /*1a42*/ 	.byte	0x3f
	.zero		1


	//   ....[30]....
        /*1a44*/ 	.word	0x00018390
        /*1a48*/ 	.word	0x00000005
        /*1a4c*/ 	.word	0x00000000
        /*1a50*/ 	.short	0x010a
        /*1a52*/ 	.byte	0x3f
	.zero		1


	//   ....[31]....
        /*1a54*/ 	.word	0x000183e0
        /*1a58*/ 	.word	0x00000005
        /*1a5c*/ 	.word	0x00000000
        /*1a60*/ 	.short	0x010a
        /*1a62*/ 	.byte	0x3f
	.zero		1


	//----- nvinfo : EIATTR_NUM_MBARRIERS
	.align		4
.L_37:
        /*1a64*/ 	.byte	0x03, 0x38
        /*1a66*/ 	.short	0x000c


	//----- nvinfo : EIATTR_EXIT_INSTR_OFFSETS
	.align		4
        /*1a68*/ 	.byte	0x04, 0x1c
        /*1a6a*/ 	.short	(.L_39 - .L_38)


	//   ....[0]....
.L_38:
        /*1a6c*/ 	.word	0x00000a50


	//   ....[1]....
        /*1a70*/ 	.word	0x000012e0


	//   ....[2]....
        /*1a74*/ 	.word	0x00016920


	//   ....[3]....
        /*1a78*/ 	.word	0x00016f40


	//   ....[4]....
        /*1a7c*/ 	.word	0x000180f0


	//----- nvinfo : EIATTR_MAX_THREADS
	.align		4
.L_39:
        /*1a80*/ 	.byte	0x04, 0x05
        /*1a82*/ 	.short	(.L_41 - .L_40)
.L_40:
        /*1a84*/ 	.word	0x00000180
        /*1a88*/ 	.word	0x00000001
        /*1a8c*/ 	.word	0x00000001


	//----- nvinfo : EIATTR_CRS_STACK_SIZE
	.align		4
.L_41:
        /*1a90*/ 	.byte	0x04, 0x1e
        /*1a92*/ 	.short	(.L_43 - .L_42)
.L_42:
        /*1a94*/ 	.word	0x00000000


	//----- nvinfo : EIATTR_CBANK_PARAM_SIZE
	.align		4
.L_43:
        /*1a98*/ 	.byte	0x03, 0x19
        /*1a9a*/ 	.short	0x0470


	//----- nvinfo : EIATTR_PARAM_CBANK
	.align		4
        /*1a9c*/ 	.byte	0x04, 0x0a
        /*1a9e*/ 	.short	(.L_45 - .L_44)
	.align		4
.L_44:
        /*1aa0*/ 	.word	index@(.nv.constant0._ZN7cutlass13device_kernelINS_4gemm6kernel13GemmUniversalIN4cute5tupleIJiiiiEEENS1_10collective13CollectiveMmaINS1_34MainloopSm90TmaGmmaWarpSpecializedILi5ENS5_IJNS4_1CILi1EEENSA_ILi2EEESB_EEENS1_35KernelTmaWarpSpecializedCooperativeEEENS5_IJNSA_ILi256EEESG_NSA_ILi32EEEEEENS_10bfloat16_tENS5_IJlSB_lEEESJ_SK_NS4_8TiledMMAINS4_8MMA_AtomIJNS4_4SM904GMMA28MMA_64x256x16_F32BF16BF16_SSILNSO_5MajorE0ELSQ_0ELNSO_7ScaleInE1ELSR_1EEEEEENS4_6LayoutINS5_IJSC_SB_SB_EEENS5_IJSB_NSA_ILi0EEESW_EEEEENS5_IJNS4_10UnderscoreESZ_SZ_EEEEENS4_23SM90_TMA_LOAD_MULTICASTENS4_14ComposedLayoutINS4_7SwizzleILi2ELi4ELi3EEENS4_18smem_ptr_flag_bitsILi16EEENSU_INS5_IJNSA_ILi8EEESH_EEENS5_IJSH_SB_EEEEEEEvNS4_8identityENS4_13SM90_TMA_LOADES1C_vS1D_EENS_8epilogue10collective6detail29Sm90TmaWarpSpecializedAdapterINS1H_15DefaultEpilogueISJ_SK_SK_NS1G_6thread17LinearCombinationISJ_Li1EffLNS1L_9ScaleType4KindE0ELNS_15FloatRoundStyleE2ESJ_EENS1_15EpilogueDefaultEEEEEvvEEEEvNT_6ParamsE)
        /*1aa4*/ 	.short	0x0210
        /*1aa6*/ 	.short	0x0470


	//----- nvinfo : EIATTR_SW_WAR
	.align		4
.L_45:
        /*1aa8*/ 	.byte	0x04, 0x36
        /*1aaa*/ 	.short	(.L_47 - .L_46)
.L_46:
        /*1aac*/ 	.word	0x00000008
.L_47:


//--------------------- .nv.callgraph             --------------------------
	.section	.nv.callgraph,"",@"SHT_CUDA_CALLGRAPH"
	.align	4
	.sectionentsize	8
	.align		4
        /*0000*/ 	.word	0x00000000
	.align		4
        /*0004*/ 	.word	0xffffffff
	.align		4
        /*0008*/ 	.word	index@(_ZN7cutlass13device_kernelINS_4gemm6kernel13GemmUniversalIN4cute5tupleIJiiiiEEENS1_10collective13CollectiveMmaINS1_34MainloopSm90TmaGmmaWarpSpecializedILi5ENS5_IJNS4_1CILi1EEENSA_ILi2EEESB_EEENS1_35KernelTmaWarpSpecializedCooperativeEEENS5_IJNSA_ILi256EEESG_NSA_ILi32EEEEEENS_10bfloat16_tENS5_IJlSB_lEEESJ_SK_NS4_8TiledMMAINS4_8MMA_AtomIJNS4_4SM904GMMA28MMA_64x256x16_F32BF16BF16_SSILNSO_5MajorE0ELSQ_0ELNSO_7ScaleInE1ELSR_1EEEEEENS4_6LayoutINS5_IJSC_SB_SB_EEENS5_IJSB_NSA_ILi0EEESW_EEEEENS5_IJNS4_10UnderscoreESZ_SZ_EEEEENS4_23SM90_TMA_LOAD_MULTICASTENS4_14ComposedLayoutINS4_7SwizzleILi2ELi4ELi3EEENS4_18smem_ptr_flag_bitsILi16EEENSU_INS5_IJNSA_ILi8EEESH_EEENS5_IJSH_SB_EEEEEEEvNS4_8identityENS4_13SM90_TMA_LOADES1C_vS1D_EENS_8epilogue10collective6detail29Sm90TmaWarpSpecializedAdapterINS1H_15DefaultEpilogueISJ_SK_SK_NS1G_6thread17LinearCombinationISJ_Li1EffLNS1L_9ScaleType4KindE0ELNS_15FloatRoundStyleE2ESJ_EENS1_15EpilogueDefaultEEEEEvvEEEEvNT_6ParamsE)
	.align		4
        /*000c*/ 	.word	index@(__assertfail)
	.align		4
        /*0010*/ 	.word	0x00000000
	.align		4
        /*0014*/ 	.word	0xfffffffe
	.align		4
        /*0018*/ 	.word	0x00000000
	.align		4
        /*001c*/ 	.word	0xfffffffd
	.align		4
        /*0020*/ 	.word	0x00000000
	.align		4
        /*0024*/ 	.word	0xfffffffc


//--------------------- .nv.constant4             --------------------------
	.section	.nv.constant4,"a",@progbits
	.align	8
	.align		8
.nv.constant4:
        /*0000*/ 	.dword	__assertfail
	.align		8
        /*0008*/ 	.dword	__unnamed_1
	.align		8
        /*0010*/ 	.dword	_ZN39_INTERNAL_99c91fa8_4_k_cu_47e99be8_32834cuda3std3__45__cpo5beginE
	.align		8
        /*0018*/ 	.dword	_ZN39_INTERNAL_99c91fa8_4_k_cu_47e99be8_32834cuda3std3__45__cpo3endE
	.align		8
        /*0020*/ 	.dword	_ZN39_INTERNAL_99c91fa8_4_k_cu_47e99be8_32834cuda3std3__45__cpo6cbeginE
	.align		8
        /*0028*/ 	.dword	_ZN39_INTERNAL_99c91fa8_4_k_cu_47e99be8_32834cuda3std3__45__cpo4cendE
	.align		8
        /*0030*/ 	.dword	_ZN39_INTERNAL_99c91fa8_4_k_cu_47e99be8_32834cuda3std3__441_GLOBAL__N__99c91fa8_4_k_cu_47e99be8_32836ignoreE
	.align		8
        /*0038*/ 	.dword	_ZN39_INTERNAL_99c91fa8_4_k_cu_47e99be8_32834cuda3std3__419piecewise_constructE
	.align		8
        /*0040*/ 	.dword	_ZN39_INTERNAL_99c91fa8_4_k_cu_47e99be8_32834cuda3std3__48in_placeE
	.align		8
        /*0048*/ 	.dword	_ZN39_INTERNAL_99c91fa8_4_k_cu_47e99be8_32834cuda3std6ranges3__45__cpo4swapE
	.align		8
        /*0050*/ 	.dword	_ZN39_INTERNAL_99c91fa8_4_k_cu_47e99be8_32834cuda3std6ranges3__45__cpo9iter_moveE
	.align		8
        /*0058*/ 	.dword	_ZN39_INTERNAL_99c91fa8_4_k_cu_47e99be8_32834cute7productE
	.align		8
        /*0060*/ 	.dword	_ZN39_INTERNAL_99c91fa8_4_k_cu_47e99be8_32834cute1_E
	.align		8
        /*0068*/ 	.dword	$str$22
	.align		8
        /*0070*/ 	.dword	$str$23


//--------------------- .text._ZN7cutlass13device_kernelINS_4gemm6kernel13GemmUniversalIN4cute5tupleIJiiiiEEENS1_10collective13CollectiveMmaINS1_34MainloopSm90TmaGmmaWarpSpecializedILi5ENS5_IJNS4_1CILi1EEENSA_ILi2EEESB_EEENS1_35KernelTmaWarpSpecializedCooperativeEEENS5_IJNSA_ILi256EEESG_NSA_ILi32EEEEEENS_10bfloat16_tENS5_IJlSB_lEEESJ_SK_NS4_8TiledMMAINS4_8MMA_AtomIJNS4_4SM904GMMA28MMA_64x256x16_F32BF16BF16_SSILNSO_5MajorE0ELSQ_0ELNSO_7ScaleInE1ELSR_1EEEEEENS4_6LayoutINS5_IJSC_SB_SB_EEENS5_IJSB_NSA_ILi0EEESW_EEEEENS5_IJNS4_10UnderscoreESZ_SZ_EEEEENS4_23SM90_TMA_LOAD_MULTICASTENS4_14ComposedLayoutINS4_7SwizzleILi2ELi4ELi3EEENS4_18smem_ptr_flag_bitsILi16EEENSU_INS5_IJNSA_ILi8EEESH_EEENS5_IJSH_SB_EEEEEEEvNS4_8identityENS4_13SM90_TMA_LOADES1C_vS1D_EENS_8epilogue10collective6detail29Sm90TmaWarpSpecializedAdapterINS1H_15DefaultEpilogueISJ_SK_SK_NS1G_6thread17LinearCombinationISJ_Li1EffLNS1L_9ScaleType4KindE0ELNS_15FloatRoundStyleE2ESJ_EENS1_15EpilogueDefaultEEEEEvvEEEEvNT_6ParamsE --------------------------
	.section	.text._ZN7cutlass13device_kernelINS_4gemm6kernel13GemmUniversalIN4cute5tupleIJiiiiEEENS1_10collective13CollectiveMmaINS1_34MainloopSm90TmaGmmaWarpSpecializedILi5ENS5_IJNS4_1CILi1EEENSA_ILi2EEESB_EEENS1_35KernelTmaWarpSpecializedCooperativeEEENS5_IJNSA_ILi256EEESG_NSA_ILi32EEEEEENS_10bfloat16_tENS5_IJlSB_lEEESJ_SK_NS4_8TiledMMAINS4_8MMA_AtomIJNS4_4SM904GMMA28MMA_64x256x16_F32BF16BF16_SSILNSO_5MajorE0ELSQ_0ELNSO_7ScaleInE1ELSR_1EEEEEENS4_6LayoutINS5_IJSC_SB_SB_EEENS5_IJSB_NSA_ILi0EEESW_EEEEENS5_IJNS4_10UnderscoreESZ_SZ_EEEEENS4_23SM90_TMA_LOAD_MULTICASTENS4_14ComposedLayoutINS4_7SwizzleILi2ELi4ELi3EEENS4_18smem_ptr_flag_bitsILi16EEENSU_INS5_IJNSA_ILi8EEESH_EEENS5_IJSH_SB_EEEEEEEvNS4_8identityENS4_13SM90_TMA_LOADES1C_vS1D_EENS_8epilogue10collective6detail29Sm90TmaWarpSpecializedAdapterINS1H_15DefaultEpilogueISJ_SK_SK_NS1G_6thread17LinearCombinationISJ_Li1EffLNS1L_9ScaleType4KindE0ELNS_15FloatRoundStyleE2ESJ_EENS1_15EpilogueDefaultEEEEEvvEEEEvNT_6ParamsE,"ax",@progbits
	.align	128
.text._ZN7cutlass13device_kernelINS_4gemm6kernel13GemmUniversalIN4cute5tupleIJiiiiEEENS1_10collective13CollectiveMmaINS1_34MainloopSm90TmaGmmaWarpSpecializedILi5ENS5_IJNS4_1CILi1EEENSA_ILi2EEESB_EEENS1_35KernelTmaWarpSpecializedCooperativeEEENS5_IJNSA_ILi256EEESG_NSA_ILi32EEEEEENS_10bfloat16_tENS5_IJlSB_lEEESJ_SK_NS4_8TiledMMAINS4_8MMA_AtomIJNS4_4SM904GMMA28MMA_64x256x16_F32BF16BF16_SSILNSO_5MajorE0ELSQ_0ELNSO_7ScaleInE1ELSR_1EEEEEENS4_6LayoutINS5_IJSC_SB_SB_EEENS5_IJSB_NSA_ILi0EEESW_EEEEENS5_IJNS4_10UnderscoreESZ_SZ_EEEEENS4_23SM90_TMA_LOAD_MULTICASTENS4_14ComposedLayoutINS4_7SwizzleILi2ELi4ELi3EEENS4_18smem_ptr_flag_bitsILi16EEENSU_INS5_IJNSA_ILi8EEESH_EEENS5_IJSH_SB_EEEEEEEvNS4_8identityENS4_13SM90_TMA_LOADES1C_vS1D_EENS_8epilogue10collective6detail29Sm90TmaWarpSpecializedAdapterINS1H_15DefaultEpilogueISJ_SK_SK_NS1G_6thread17LinearCombinationISJ_Li1EffLNS1L_9ScaleType4KindE0ELNS_15FloatRoundStyleE2ESJ_EENS1_15EpilogueDefaultEEEEEvvEEEEvNT_6ParamsE:
        .type           _ZN7cutlass13device_kernelINS_4gemm6kernel13GemmUniversalIN4cute5tupleIJiiiiEEENS1_10collective13CollectiveMmaINS1_34MainloopSm90TmaGmmaWarpSpecializedILi5ENS5_IJNS4_1CILi1EEENSA_ILi2EEESB_EEENS1_35KernelTmaWarpSpecializedCooperativeEEENS5_IJNSA_ILi256EEESG_NSA_ILi32EEEEEENS_10bfloat16_tENS5_IJlSB_lEEESJ_SK_NS4_8TiledMMAINS4_8MMA_AtomIJNS4_4SM904GMMA28MMA_64x256x16_F32BF16BF16_SSILNSO_5MajorE0ELSQ_0ELNSO_7ScaleInE1ELSR_1EEEEEENS4_6LayoutINS5_IJSC_SB_SB_EEENS5_IJSB_NSA_ILi0EEESW_EEEEENS5_IJNS4_10UnderscoreESZ_SZ_EEEEENS4_23SM90_TMA_LOAD_MULTICASTENS4_14ComposedLayoutINS4_7SwizzleILi2ELi4ELi3EEENS4_18smem_ptr_flag_bitsILi16EEENSU_INS5_IJNSA_ILi8EEESH_EEENS5_IJSH_SB_EEEEEEEvNS4_8identityENS4_13SM90_TMA_LOADES1C_vS1D_EENS_8epilogue10collective6detail29Sm90TmaWarpSpecializedAdapterINS1H_15DefaultEpilogueISJ_SK_SK_NS1G_6thread17LinearCombinationISJ_Li1EffLNS1L_9ScaleType4KindE0ELNS_15FloatRoundStyleE2ESJ_EENS1_15EpilogueDefaultEEEEEvvEEEEvNT_6ParamsE,@function
        .size           _ZN7cutlass13device_kernelINS_4gemm6kernel13GemmUniversalIN4cute5tupleIJiiiiEEENS1_10collective13CollectiveMmaINS1_34MainloopSm90TmaGmmaWarpSpecializedILi5ENS5_IJNS4_1CILi1EEENSA_ILi2EEESB_EEENS1_35KernelTmaWarpSpecializedCooperativeEEENS5_IJNSA_ILi256EEESG_NSA_ILi32EEEEEENS_10bfloat16_tENS5_IJlSB_lEEESJ_SK_NS4_8TiledMMAINS4_8MMA_AtomIJNS4_4SM904GMMA28MMA_64x256x16_F32BF16BF16_SSILNSO_5MajorE0ELSQ_0ELNSO_7ScaleInE1ELSR_1EEEEEENS4_6LayoutINS5_IJSC_SB_SB_EEENS5_IJSB_NSA_ILi0EEESW_EEEEENS5_IJNS4_10UnderscoreESZ_SZ_EEEEENS4_23SM90_TMA_LOAD_MULTICASTENS4_14ComposedLayoutINS4_7SwizzleILi2ELi4ELi3EEENS4_18smem_ptr_flag_bitsILi16EEENSU_INS5_IJNSA_ILi8EEESH_EEENS5_IJSH_SB_EEEEEEEvNS4_8identityENS4_13SM90_TMA_LOADES1C_vS1D_EENS_8epilogue10collective6detail29Sm90TmaWarpSpecializedAdapterINS1H_15DefaultEpilogueISJ_SK_SK_NS1G_6thread17LinearCombinationISJ_Li1EffLNS1L_9ScaleType4KindE0ELNS_15FloatRoundStyleE2ESJ_EENS1_15EpilogueDefaultEEEEEvvEEEEvNT_6ParamsE,(.L_x_583 - _ZN7cutlass13device_kernelINS_4gemm6kernel13GemmUniversalIN4cute5tupleIJiiiiEEENS1_10collective13CollectiveMmaINS1_34MainloopSm90TmaGmmaWarpSpecializedILi5ENS5_IJNS4_1CILi1EEENSA_ILi2EEESB_EEENS1_35KernelTmaWarpSpecializedCooperativeEEENS5_IJNSA_ILi256EEESG_NSA_ILi32EEEEEENS_10bfloat16_tENS5_IJlSB_lEEESJ_SK_NS4_8TiledMMAINS4_8MMA_AtomIJNS4_4SM904GMMA28MMA_64x256x16_F32BF16BF16_SSILNSO_5MajorE0ELSQ_0ELNSO_7ScaleInE1ELSR_1EEEEEENS4_6LayoutINS5_IJSC_SB_SB_EEENS5_IJSB_NSA_ILi0EEESW_EEEEENS5_IJNS4_10UnderscoreESZ_SZ_EEEEENS4_23SM90_TMA_LOAD_MULTICASTENS4_14ComposedLayoutINS4_7SwizzleILi2ELi4ELi3EEENS4_18smem_ptr_flag_bitsILi16EEENSU_INS5_IJNSA_ILi8EEESH_EEENS5_IJSH_SB_EEEEEEEvNS4_8identityENS4_13SM90_TMA_LOADES1C_vS1D_EENS_8epilogue10collective6detail29Sm90TmaWarpSpecializedAdapterINS1H_15DefaultEpilogueISJ_SK_SK_NS1G_6thread17LinearCombinationISJ_Li1EffLNS1L_9ScaleType4KindE0ELNS_15FloatRoundStyleE2ESJ_EENS1_15EpilogueDefaultEEEEEvvEEEEvNT_6ParamsE)
        .other          _ZN7cutlass13device_kernelINS_4gemm6kernel13GemmUniversalIN4cute5tupleIJiiiiEEENS1_10collective13CollectiveMmaINS1_34MainloopSm90TmaGmmaWarpSpecializedILi5ENS5_IJNS4_1CILi1EEENSA_ILi2EEESB_EEENS1_35KernelTmaWarpSpecializedCooperativeEEENS5_IJNSA_ILi256EEESG_NSA_ILi32EEEEEENS_10bfloat16_tENS5_IJlSB_lEEESJ_SK_NS4_8TiledMMAINS4_8MMA_AtomIJNS4_4SM904GMMA28MMA_64x256x16_F32BF16BF16_SSILNSO_5MajorE0ELSQ_0ELNSO_7ScaleInE1ELSR_1EEEEEENS4_6LayoutINS5_IJSC_SB_SB_EEENS5_IJSB_NSA_ILi0EEESW_EEEEENS5_IJNS4_10UnderscoreESZ_SZ_EEEEENS4_23SM90_TMA_LOAD_MULTICASTENS4_14ComposedLayoutINS4_7SwizzleILi2ELi4ELi3EEENS4_18smem_ptr_flag_bitsILi16EEENSU_INS5_IJNSA_ILi8EEESH_EEENS5_IJSH_SB_EEEEEEEvNS4_8identityENS4_13SM90_TMA_LOADES1C_vS1D_EENS_8epilogue10collective6detail29Sm90TmaWarpSpecializedAdapterINS1H_15DefaultEpilogueISJ_SK_SK_NS1G_6thread17LinearCombinationISJ_Li1EffLNS1L_9ScaleType4KindE0ELNS_15FloatRoundStyleE2ESJ_EENS1_15EpilogueDefaultEEEEEvvEEEEvNT_6ParamsE,@"STO_CUDA_ENTRY STV_DEFAULT"
_ZN7cutlass13device_kernelINS_4gemm6kernel13GemmUniversalIN4cute5tupleIJiiiiEEENS1_10collective13CollectiveMmaINS1_34MainloopSm90TmaGmmaWarpSpecializedILi5ENS5_IJNS4_1CILi1EEENSA_ILi2EEESB_EEENS1_35KernelTmaWarpSpecializedCooperativeEEENS5_IJNSA_ILi256EEESG_NSA_ILi32EEEEEENS_10bfloat16_tENS5_IJlSB_lEEESJ_SK_NS4_8TiledMMAINS4_8MMA_AtomIJNS4_4SM904GMMA28MMA_64x256x16_F32BF16BF16_SSILNSO_5MajorE0ELSQ_0ELNSO_7ScaleInE1ELSR_1EEEEEENS4_6LayoutINS5_IJSC_SB_SB_EEENS5_IJSB_NSA_ILi0EEESW_EEEEENS5_IJNS4_10UnderscoreESZ_SZ_EEEEENS4_23SM90_TMA_LOAD_MULTICASTENS4_14ComposedLayoutINS4_7SwizzleILi2ELi4ELi3EEENS4_18smem_ptr_flag_bitsILi16EEENSU_INS5_IJNSA_ILi8EEESH_EEENS5_IJSH_SB_EEEEEEEvNS4_8identityENS4_13SM90_TMA_LOADES1C_vS1D_EENS_8epilogue10collective6detail29Sm90TmaWarpSpecializedAdapterINS1H_15DefaultEpilogueISJ_SK_SK_NS1G_6thread17LinearCombinationISJ_Li1EffLNS1L_9ScaleType4KindE0ELNS_15FloatRoundStyleE2ESJ_EENS1_15EpilogueDefaultEEEEEvvEEEEvNT_6ParamsE:
[----:B------:R-:W0:Y:S02]  /*0000*/  LDC R1, c[0x0][0x28] ;  /* 0x00000a00ff017b82 */ /* 0x000e240000000800 */
[----:B0-----:R-:W-:Y:S01]  /*0010*/  VIADD R1, R1, 0xfffffb40 ;  /* 0xfffffb4001017836 */ /* 0x001fe20000000000 */
[----:B------:R-:W0:Y:S01]  /*0020*/  S2R R5, SR_TID.X ;  /* 0x0000000000057919 */ /* 0x000e220000002100 */
[----:B------:R-:W-:Y:S01]  /*0030*/  ELECT P0, URZ, PT ;  /* 0x00000000003f782f */ /* 0x000fe20003800000 */
[----:B------:R-:W-:Y:S01]  /*0040*/  BSSY B0, `(.L_x_0) ;  /* 0x0000015000007945 */ /* 0x000fe20003800000 */
[--C-:B0-----:R-:W-:Y:S02]  /*0050*/  SHF.R.U32.HI R0, RZ, 0x5, R5.reuse ;  /* 0x00000005ff007819 */ /* 0x101fe40000011605 */
[----:B------:R-:W-:-:S03]  /*0060*/  SHF.R.U32.HI R2, RZ, 0x7, R5 ;  /* 0x00000007ff027819 */ /* 0x000fc60000011605 */
[----:B------:R-:W0:Y:S04]  /*0070*/  SHFL.IDX PT, R3, R0, RZ, 0x1f ;  /* 0x00001fff00037589 */ /* 0x000e2800000e0000 */
[----:B------:R-:W1:Y:S01]  /*0080*/  SHFL.IDX PT, R2, R2, RZ, 0x1f ;  /* 0x00001fff02027589 */ /* 0x000e6200000e0000 */
[----:B0-----:R-:W-:Y:S02]  /*0090*/  R2UR UR9, R3 ;  /* 0x00000000030972ca */ /* 0x001fe400000e0000 */
[----:B-1----:R-:W-:-:S11]  /*00a0*/  R2UR UR5, R2 ;  /* 0x00000000020572ca */ /* 0x002fd600000e0000 */
[----:B------:R-:W-:Y:S02]  /*00b0*/  USHF.R.S32.HI UR4, URZ, 0x1f, UR9 ;  /* 0x0000001f3f047899 */ /* 0x000fe40008011409 */
[----:B------:R-:W-:Y:S02]  /*00c0*/  ISETP.NE.OR P0, PT, RZ, UR9, !P0 ;  /* 0x00000009ff007c0c */ /* 0x000fe4000c705670 */
[----:B------:R-:W-:-:S04]  /*00d0*/  ULEA.HI UR4, UR4, UR9, URZ, 0x2 ;  /* 0x0000000904047291 */ /* 0x000fc8000f8f103f */
[----:B------:R-:W-:-:S04]  /*00e0*/  ULOP3.LUT UR4, UR4, 0xfffffffc, URZ, 0xc0, !UPT ;  /* 0xfffffffc04047892 */ /* 0x000fc8000f8ec03f */
[----:B------:R-:W-:-:S03]  /*00f0*/  UIADD3 UR9, UR9, -UR4, URZ ;  /* 0x8000000409097290 */ /* 0x000fc6000fffe03f */
[----:B------:R-:W-:Y:S09]  /*0100*/  @P0 BRA `(.L_x_1) ;  /* 0x0000000000200947 */ /* 0x000ff20003800000 */
[----:B------:R-:W-:Y:S02]  /*0110*/  ULDC.64 UR6, c[0x0][0x198] ;  /* 0x0000660000067ab9 */ /* 0x000fe40000000a00 */
[----:B------:R-:W-:Y:S02]  /*0120*/  UIADD3 UR10, UP0, UR6, 0xf0, URZ ;  /* 0x000000f0060a7890 */ /* 0x000fe4000ff1e03f */
[----:B------:R-:W-:Y:S02]  /*0130*/  UIADD3 UR6, UP1, UR6, 0x1f0, URZ ;  /* 0x000001f006067890 */ /* 0x000fe4000ff3e03f */
[----:B------:R-:W-:Y:S02]  /*0140*/  UIADD3.X UR11, URZ, UR7, URZ, UP0, !UPT ;  /* 0x000000073f0b7290 */ /* 0x000fe400087fe43f */
[----:B------:R-:W-:-:S07]  /*0150*/  UIADD3.X UR7, URZ, UR7, URZ, UP1, !UPT ;  /* 0x000000073f077290 */ /* 0x000fce0008ffe43f */
[----:B------:R0:W-:Y:S02]  /*0160*/  UTMACCTL.PF [UR10] ;  /* 0x000000000a0079b9 */ /* 0x0001e40008040000 */
[----:B------:R0:W-:Y:S02]  /*0170*/  UTMACCTL.PF [UR6] ;  /* 0x00000000060079b9 */ /* 0x0001e40008040000 */
[----:B0-----:R-:W-:Y:S01]  /*0180*/  NOP ;  /* 0x0000000000007918 */ /* 0x001fe20000000000 */
.L_x_1:
[----:B------:R-:W-:Y:S05]  /*0190*/  BSYNC B0 ;  /* 0x0000000000007941 */ /* 0x000fea0003800000 */
.L_x_0:
[----:B------:R-:W0:Y:S01]  /*01a0*/  SHFL.IDX PT, R2, R0, RZ, 0x1f ;  /* 0x00001fff00027589 */ /* 0x000e2200000e0000 */
[----:B------:R-:W-:Y:S01]  /*01b0*/  UISETP.NE.AND UP0, UPT, UR9, 0x3, UPT ;  /* 0x000000030900788c */ /* 0x000fe2000bf05270 */
[----:B------:R-:W-:Y:S01]  /*01c0*/  ISETP.NE.AND P2, PT, RZ, UR5, PT ;  /* 0x00000005ff007c0c */ /* 0x000fe2000bf45270 */
[----:B------:R-:W-:Y:S02]  /*01d0*/  UIADD3 UR16, UR5, -0x1, URZ ;  /* 0xffffffff05107890 */ /* 0x000fe4000fffe03f */
[----:B------:R-:W-:Y:S02]  /*01e0*/  UISETP.EQ.OR UP0, UPT, UR9, URZ, !UP0 ;  /* 0x0000003f0900728c */ /* 0x000fe4000c702670 */
[----:B------:R-:W-:Y:S02]  /*01f0*/  UISETP.GE.U32.AND UP1, UPT, UR16, 0x2, UPT ;  /* 0x000000021000788c */ /* 0x000fe4000bf26070 */
[----:B------:R-:W-:-:S04]  /*0200*/  UISETP.EQ.AND UP0, UPT, UR5, URZ, UP0 ;  /* 0x0000003f0500728c */ /* 0x000fc80008702270 */
[----:B------:R-:W-:-:S04]  /*0210*/  USEL UR40, URZ, 0x1, !UP0 ;  /* 0x000000013f287887 */ /* 0x000fc8000c000000 */
[----:B------:R-:W-:Y:S01]  /*0220*/  USEL UR40, UR40, 0x2, UP1 ;  /* 0x0000000228287887 */ /* 0x000fe20008800000 */
[----:B0-----:R-:W-:-:S13]  /*0230*/  ISETP.NE.AND P0, PT, R2, RZ, PT ;  /* 0x000000ff0200720c */ /* 0x001fda0003f05270 */
[----:B------:R-:W-:Y:S05]  /*0240*/  @P0 BRA `(.L_x_2) ;  /* 0x0000000000600947 */ /* 0x000fea0003800000 */
[----:B------:R-:W0:Y:S01]  /*0250*/  S2UR UR8, SR_CgaCtaId ;  /* 0x00000000000879c3 */ /* 0x000e220000008800 */
[----:B------:R-:W-:Y:S01]  /*0260*/  UMOV UR4, 0x400 ;  /* 0x0000040000047882 */ /* 0x000fe20000000000 */
[----:B------:R-:W-:Y:S01]  /*0270*/  UMOV UR5, 0x1 ;  /* 0x0000000100057882 */ /* 0x000fe20000000000 */
[----:B------:R-:W-:Y:S01]  /*0280*/  UMOV UR6, 0x4 ;  /* 0x0000000400067882 */ /* 0x000fe20000000000 */
[----:B------:R-:W-:Y:S01]  /*0290*/  ELECT P0, URZ, PT ;  /* 0x00000000003f782f */ /* 0x000fe20003800000 */
[----:B------:R-:W-:-:S04]  /*02a0*/  UIADD3 UR6, -UR6, 0x100000, URZ ;  /* 0x0010000006067890 */ /* 0x000fc8000fffe13f */
[----:B------:R-:W-:Y:S02]  /*02b0*/  USHF.L.U32 UR7, UR6, 0xb, URZ ;  /* 0x0000000b06077899 */ /* 0x000fe4000800063f */
[----:B------:R-:W-:Y:S02]  /*02c0*/  USHF.L.U32 UR6, UR6, 0x1, URZ ;  /* 0x0000000106067899 */ /* 0x000fe4000800063f */
[----:B0-----:R-:W-:Y:S02]  /*02d0*/  ULEA UR8, UR8, UR4, 0x18 ;  /* 0x0000000408087291 */ /* 0x001fe4000f8ec03f */
[----:B------:R-:W-:-:S04]  /*02e0*/  UIADD3 UR4, -UR5, 0x100000, URZ ;  /* 0x0010000005047890 */ /* 0x000fc8000fffe13f */
[----:B------:R-:W-:Y:S02]  /*02f0*/  USHF.L.U32 UR5, UR4, 0xb, URZ ;  /* 0x0000000b04057899 */ /* 0x000fe4000800063f */
[----:B------:R-:W-:Y:S01]  /*0300*/  USHF.L.U32 UR4, UR4, 0x1, URZ ;  /* 0x0000000104047899 */ /* 0x000fe2000800063f */
[----:B------:R-:W0:Y:S11]  /*0310*/  FENCE.VIEW.ASYNC.S ;  /* 0x00000000000073c6 */ /* 0x000e360000000000 */
[----:B0-----:R0:W1:Y:S01]  /*0320*/  SYNCS.EXCH.64 URZ, [UR8], UR4 ;  /* 0x00000004083f75b2 */ /* 0x0010620008000100 */
[----:B------:R0:W2:Y:S01]  /*0330*/  SYNCS.EXCH.64 URZ, [UR8+0x28], UR6 ;  /* 0x00002806083f75b2 */ /* 0x0000a20008000100 */
[----:B------:R0:W3:Y:S01]  /*0340*/  SYNCS.EXCH.64 URZ, [UR8+0x8], UR4 ;  /* 0x00000804083f75b2 */ /* 0x0000e20008000100 */
[----:B------:R0:W4:Y:S01]  /*0350*/  SYNCS.EXCH.64 URZ, [UR8+0x30], UR6 ;  /* 0x00003006083f75b2 */ /* 0x0001220008000100 */
[----:B------:R0:W0:Y:S01]  /*0360*/  SYNCS.EXCH.64 URZ, [UR8+0x10], UR4 ;  /* 0x00001004083f75b2 */ /* 0x0000220008000100 */
[----:B------:R0:W0:Y:S01]  /*0370*/  SYNCS.EXCH.64 URZ, [UR8+0x38], UR6 ;  /* 0x00003806083f75b2 */ /* 0x0000220008000100 */
[----:B------:R0:W0:Y:S01]  /*0380*/  SYNCS.EXCH.64 URZ, [UR8+0x18], UR4 ;  /* 0x00001804083f75b2 */ /* 0x0000220008000100 */
[----:B------:R0:W0:Y:S01]  /*0390*/  SYNCS.EXCH.64 URZ, [UR8+0x40], UR6 ;  /* 0x00004006083f75b2 */ /* 0x0000220008000100 */
[----:B------:R0:W0:Y:S01]  /*03a0*/  SYNCS.EXCH.64 URZ, [UR8+0x20], UR4 ;  /* 0x00002004083f75b2 */ /* 0x0000220008000100 */
[----:B------:R0:W0:Y:S01]  /*03b0*/  SYNCS.EXCH.64 URZ, [UR8+0x48], UR6 ;  /* 0x00004806083f75b2 */ /* 0x0000220008000100 */
[----:B------:R-:W-:Y:S01]  /*03c0*/  NOP ;  /* 0x0000000000007918 */ /* 0x000fe20000000000 */
.L_x_2:
[----:B------:R-:W5:Y:S01]  /*03d0*/  S2UR UR10, SR_CTAID.Y ;  /* 0x00000000000a79c3 */ /* 0x000f620000002600 */
[----:B------:R-:W1:Y:S01]  /*03e0*/  SHFL.IDX PT, R0, R0, RZ, 0x1f ;  /* 0x00001fff00007589 */ /* 0x000e6200000e0000 */
[----:B------:R-:W-:Y:S02]  /*03f0*/  SHF.R.S32.HI R3, RZ, 0x1f, R5 ;  /* 0x0000001fff037819 */ /* 0x000fe40000011405 */
[----:B------:R-:W-:Y:S02]  /*0400*/  ELECT P0, URZ, PT ;  /* 0x00000000003f782f */ /* 0x000fe40003800000 */
[----:B------:R-:W-:Y:S01]  /*0410*/  SHF.R.S32.HI R7, RZ, 0x1f, R2 ;  /* 0x0000001fff077819 */ /* 0x000fe20000011402 */
[----:B0-----:R-:W-:Y:S01]  /*0420*/  ULDC UR4, c[0x0][0x154] ;  /* 0x0000550000047ab9 */ /* 0x001fe20000000800 */
[----:B------:R-:W-:Y:S01]  /*0430*/  LEA.HI R3, R3, R5, RZ, 0x7 ;  /* 0x0000000503037211 */ /* 0x000fe200078f38ff */
[----:B------:R-:W-:Y:S01]  /*0440*/  ULDC UR11, c[0x0][0x148] ;  /* 0x00005200000b7ab9 */ /* 0x000fe20000000800 */
[----:B------:R-:W0:Y:S01]  /*0450*/  S2UR UR13, SR_CTAID.X ;  /* 0x00000000000d79c3 */ /* 0x000e220000002500 */
[----:B------:R-:W-:Y:S01]  /*0460*/  LEA.HI R7, R7, R2, RZ, 0x2 ;  /* 0x0000000207077211 */ /* 0x000fe200078f10ff */
[----:B------:R-:W-:Y:S01]  /*0470*/  NOP ;  /* 0x0000000000007918 */ /* 0x000fe20000000000 */
[----:B------:R-:W-:Y:S01]  /*0480*/  LOP3.LUT R3, R3, 0xffffff80, RZ, 0xc0, !PT ;  /* 0xffffff8003037812 */ /* 0x000fe200078ec0ff */
[----:B------:R-:W-:Y:S01]  /*0490*/  NOP ;  /* 0x0000000000007918 */ /* 0x000fe20000000000 */
[----:B------:R-:W-:-:S03]  /*04a0*/  LOP3.LUT R7, R7, 0x3ffffffc, RZ, 0xc0, !PT ;  /* 0x3ffffffc07077812 */ /* 0x000fc600078ec0ff */
[----:B------:R-:W-:Y:S02]  /*04b0*/  IMAD.IADD R3, R5, 0x1, -R3 ;  /* 0x0000000105037824 */ /* 0x000fe400078e0a03 */
[----:B------:R-:W-:Y:S01]  /*04c0*/  IMAD.IADD R2, R2, 0x1, -R7 ;  /* 0x0000000102027824 */ /* 0x000fe200078e0a07 */
[----:B-----5:R-:W-:Y:S02]  /*04d0*/  I2FP.F32.U32 R4, UR10 ;  /* 0x0000000a00047c45 */ /* 0x020fe40008201000 */
[----:B-1----:R-:W-:Y:S02]  /*04e0*/  ISETP.NE.OR P0, PT, R0, RZ, !P0 ;  /* 0x000000ff0000720c */ /* 0x002fe40004705670 */
[----:B------:R-:W-:Y:S01]  /*04f0*/  SHF.R.S32.HI R0, RZ, 0x1f, R3 ;  /* 0x0000001fff007819 */ /* 0x000fe20000011403 */
[----:B------:R-:W-:Y:S01]  /*0500*/  FMUL R8, R4, UR4 ;  /* 0x0000000404087c20 */ /* 0x000fe20008400000 */
[----:B------:R-:W-:Y:S01]  /*0510*/  ULDC UR4, c[0x0][0x150] ;  /* 0x0000540000047ab9 */ /* 0x000fe20000000800 */
[----:B0-----:R-:W-:-:S02]  /*0520*/  I2FP.F32.U32 R4, UR13 ;  /* 0x0000000d00047c45 */ /* 0x001fc40008201000 */
[----:B------:R-:W-:Y:S02]  /*0530*/  LEA.HI R0, R0, R3, RZ, 0x3 ;  /* 0x0000000300007211 */ /* 0x000fe400078f18ff */
[----:B------:R-:W0:Y:S01]  /*0540*/  F2I.U32.TRUNC.NTZ R8, R8 ;  /* 0x0000000800087305 */ /* 0x000e22000020f000 */
[----:B------:R-:W-:Y:S01]  /*0550*/  FMUL R6, R4, UR4 ;  /* 0x0000000404067c20 */ /* 0x000fe20008400000 */
[--C-:B------:R-:W-:Y:S02]  /*0560*/  SHF.R.S32.HI R4, RZ, 0x3, R0.reuse ;  /* 0x00000003ff047819 */ /* 0x100fe40000011400 */
[----:B------:R-:W-:Y:S01]  /*0570*/  VOTEU.ALL UP0, P0 ;  /* 0x00000000003f7886 */ /* 0x000fe20000000000 */
[----:B------:R-:W-:Y:S01]  /*0580*/  SHF.R.S32.HI R5, RZ, 0x1f, R0 ;  /* 0x0000001fff057819 */ /* 0x000fe20000011400 */
[----:B------:R-:W-:Y:S01]  /*0590*/  UMOV UR4, 0x20 ;  /* 0x0000002000047882 */ /* 0x000fe20000000000 */
[----:B------:R-:W1:Y:S01]  /*05a0*/  LDC R0, c[0x0][0x140] ;  /* 0x00005000ff007b82 */ /* 0x000e620000000800 */
[----:B------:R-:W5:Y:S01]  /*05b0*/  F2I.U32.TRUNC.NTZ R6, R6 ;  /* 0x0000000600067305 */ /* 0x000f62000020f000 */
[----:B------:R-:W-:Y:S01]  /*05c0*/  LEA.HI R5, R5, R4, RZ, 0x2 ;  /* 0x0000000405057211 */ /* 0x000fe200078f10ff */
[----:B------:R-:W-:Y:S01]  /*05d0*/  @!UP0 UMOV UR7, 0x400 ;  /* 0x0000040000078882 */ /* 0x000fe20000000000 */
[----:B------:R-:W-:-:S04]  /*05e0*/  @!UP0 UIADD3 UR4, -UR4, 0x100000, URZ ;  /* 0x0010000004048890 */ /* 0x000fc8000fffe13f */
[----:B------:R-:W-:Y:S02]  /*05f0*/  @!UP0 USHF.L.U32 UR5, UR4, 0xb, URZ ;  /* 0x0000000b04058899 */ /* 0x000fe4000800063f */
[----:B------:R-:W-:Y:S01]  /*0600*/  @!UP0 USHF.L.U32 UR4, UR4, 0x1, URZ ;  /* 0x0000000104048899 */ /* 0x000fe2000800063f */
[----:B------:R-:W-:Y:S01]  /*0610*/  LOP3.LUT R5, R5, 0xfffffffc, RZ, 0xc0, !PT ;  /* 0xfffffffc05057812 */ /* 0x000fe200078ec0ff */
[----:B------:R-:W-:Y:S01]  /*0620*/  VOTEU.ALL UP1, P0 ;  /* 0x00000000003f7886 */ /* 0x000fe20000020000 */
[----:B------:R-:W2:Y:S01]  /*0630*/  @!UP0 S2UR UR8, SR_CgaCtaId ;  /* 0x00000000000889c3 */ /* 0x000ea20000008800 */
[----:B0-----:R-:W-:Y:S02]  /*0640*/  R2UR UR12, R8 ;  /* 0x00000000080c72ca */ /* 0x001fe400000e0000 */
[----:B------:R-:W-:-:S04]  /*0650*/  IMAD.IADD R5, R4, 0x1, -R5 ;  /* 0x0000000104057824 */ /* 0x000fc800078e0a05 */
[----:B------:R-:W-:Y:S01]  /*0660*/  IMAD R2, R2, 0x4, R5 ;  /* 0x0000000402027824 */ /* 0x000fe200078e0205 */
[----:B-----5:R-:W-:-:S03]  /*0670*/  R2UR UR6, R6 ;  /* 0x00000000060672ca */ /* 0x020fc600000e0000 */
[----:B------:R-:W-:-:S03]  /*0680*/  IMAD.SHL.U32 R5, R2, 0x4, RZ ;  /* 0x0000000402057824 */ /* 0x000fc600078e00ff */
[----:B------:R-:W-:Y:S02]  /*0690*/  UIADD3 UR12, -UR12, URZ, URZ ;  /* 0x0000003f0c0c7290 */ /* 0x000fe4000fffe13f */
[----:B------:R-:W-:Y:S02]  /*06a0*/  LOP3.LUT R152, R2, 0xc, R5, 0x78, !PT ;  /* 0x0000000c02987812 */ /* 0x000fe400078e7805 */
[----:B------:R-:W-:Y:S01]  /*06b0*/  UIMAD UR14, UR11, UR12, UR10 ;  /* 0x0000000c0b0e72a4 */ /* 0x000fe2000f8e020a */
[----:B-1----:R-:W-:Y:S02]  /*06c0*/  ISETP.EQ.U32.AND P3, PT, R0, 0x1, PT ;  /* 0x000000010000780c */ /* 0x002fe40003f62070 */
[----:B------:R-:W-:Y:S02]  /*06d0*/  UIADD3 UR6, -UR6, URZ, URZ ;  /* 0x0000003f06067290 */ /* 0x000fe4000fffe13f */
[----:B--2---:R-:W-:Y:S01]  /*06e0*/  @!UP0 ULEA UR7, UR8, UR7, 0x18 ;  /* 0x0000000708078291 */ /* 0x004fe2000f8ec03f */
[----:B------:R-:W-:Y:S01]  /*06f0*/  ISETP.NE.AND P1, PT, R152, UR14, PT ;  /* 0x0000000e98007c0c */ /* 0x000fe2000bf25270 */
[----:B------:R-:W-:Y:S01]  /*0700*/  VOTEU.ALL UP0, P0 ;  /* 0x00000000003f7886 */ /* 0x000fe20000000000 */
[----:B------:R-:W-:Y:S01]  /*0710*/  ULDC UR8, c[0x0][0x144] ;  /* 0x0000510000087ab9 */ /* 0x000fe20000000800 */
[----:B------:R-:W-:Y:S01]  /*0720*/  LOP3.LUT P0, RZ, R3, 0x7, RZ, 0xc0, !PT ;  /* 0x0000000703ff7812 */ /* 0x000fe2000780c0ff */
[----:B------:R-:W-:-:S03]  /*0730*/  UIMAD UR8, UR8, UR6, UR13 ;  /* 0x00000006080872a4 */ /* 0x000fc6000f8e020d */
[----:B------:R-:W-:-:S03]  /*0740*/  ISETP.LT.U32.AND P0, PT, R152, 0x2, !P0 ;  /* 0x000000029800780c */ /* 0x000fc60004701070 */
[----:B------:R-:W-:Y:S01]  /*0750*/  ISETP.EQ.OR P1, PT, RZ, UR8, !P1 ;  /* 0x00000008ff007c0c */ /* 0x000fe2000cf22670 */
[----:B------:R-:W0:Y:S02]  /*0760*/  FENCE.VIEW.ASYNC.S ;  /* 0x00000000000073c6 */ /* 0x000e240000000000 */
[----:B0-----:R0:W1:Y:S01]  /*0770*/  @!UP0 SYNCS.EXCH.64 URZ, [UR7+0x60], UR4 ;  /* 0x00006004073f85b2 */ /* 0x0010620008000100 */
[----:B------:R-:W-:-:S04]  /*0780*/  PLOP3.LUT P0, PT, P0, P1, PT, 0x80, 0x0 ;  /* 0x000000000000781c */ /* 0x000fc80000703070 */
[----:B------:R-:W-:Y:S01]  /*0790*/  P2R R17, PR, RZ, 0x1 ;  /* 0x00000001ff117803 */ /* 0x000fe20000000000 */
[----:B------:R0:W2:Y:S01]  /*07a0*/  @!UP1 SYNCS.EXCH.64 URZ, [UR7+0x68], UR4 ;  /* 0x00006804073f95b2 */ /* 0x0000a20008000100 */
[----:B------:R-:W-:Y:S01]  /*07b0*/  NOP ;  /* 0x0000000000007918 */ /* 0x000fe20000000000 */
[----:B------:R-:W-:Y:S06]  /*07c0*/  @!P3 BRA `(.L_x_3) ;  /* 0x000000000008b947 */ /* 0x000fec0003800000 */
[----:B-1234-:R-:W-:Y:S01]  /*07d0*/  UCGABAR_ARV ;  /* 0x00000000000079c7 */ /* 0x01efe20008000000 */
[----:B------:R-:W-:Y:S05]  /*07e0*/  BRA `(.L_x_4) ;  /* 0x0000000000047947 */ /* 0x000fea0003800000 */
.L_x_3:
[----:B-1234-:R-:W-:Y:S01]  /*07f0*/  NOP ;  /* 0x0000000000007918 */ /* 0x01efe20000000000 */
.L_x_4:
[----:B0-----:R-:W-:Y:S01]  /*0800*/  ULDC UR4, c[0x0][0x65c] ;  /* 0x0001970000047ab9 */ /* 0x001fe20000000800 */
[----:B------:R-:W-:Y:S01]  /*0810*/  UMOV UR5, URZ ;  /* 0x0000003f00057c82 */ /* 0x000fe20008000000 */
[----:B------:R-:W-:-:S03]  /*0820*/  UISETP.NE.AND UP0, UPT, UR4, 0x1, UPT ;  /* 0x000000010400788c */ /* 0x000fc6000bf05270 */
[----:B------:R-:W-:Y:S01]  /*0830*/  UMOV UR4, UR13 ;  /* 0x0000000d00047c82 */ /* 0x000fe20008000000 */
[----:B------:R-:W-:Y:S02]  /*0840*/  UP2UR UR45, UPR, URZ, 0x1 ;  /* 0x000000013f2d7883 */ /* 0x000fe40008000000 */
[----:B------:R-:W-:Y:S02]  /*0850*/  PLOP3.LUT P0, PT, PT, PT, UP0, 0x80, 0x0 ;  /* 0x000000000000781c */ /* 0x000fe40003f0f008 */
[----:B------:R-:W-:Y:S02]  /*0860*/  PLOP3.LUT P1, PT, PT, PT, UP0, 0x80, 0x0 ;  /* 0x000000000000781c */ /* 0x000fe40003f2f008 */
[----:B------:R-:W-:Y:S01]  /*0870*/  PLOP3.LUT P5, PT, PT, PT, UP0, 0x80, 0x0 ;  /* 0x000000000000781c */ /* 0x000fe20003faf008 */
[----:B------:R-:W-:Y:S01]  /*0880*/  @UP0 ULDC UR14, c[0x0][0x10] ;  /* 0x00000400000e0ab9 */ /* 0x000fe20000000800 */
[----:B------:R-:W-:Y:S01]  /*0890*/  @UP0 UMOV UR6, UR10 ;  /* 0x0000000a00060c82 */ /* 0x000fe20008000000 */
[----:B------:R-:W-:Y:S01]  /*08a0*/  @UP0 UMOV UR7, URZ ;  /* 0x0000003f00070c82 */ /* 0x000fe20008000000 */
[----:B------:R-:W-:Y:S01]  /*08b0*/  PLOP3.LUT P4, PT, PT, PT, UP0, 0x80, 0x0 ;  /* 0x000000000000781c */ /* 0x000fe20003f8f008 */
[----:B------:R-:W-:-:S03]  /*08c0*/  @UP0 UIMAD.WIDE.U32 UR14, UR13, UR14, UR6 ;  /* 0x0000000e0d0e02a5 */ /* 0x000fc6000f8e0006 */
[----:B------:R-:W-:Y:S01]  /*08d0*/  @!UP0 ULDC UR7, c[0x0][0xc] ;  /* 0x0000030000078ab9 */ /* 0x000fe20000000800 */
[----:B------:R-:W-:Y:S01]  /*08e0*/  @UP0 UMOV UR6, URZ ;  /* 0x0000003f00060c82 */ /* 0x000fe20008000000 */
[----:B------:R-:W-:Y:S01]  /*08f0*/  @!UP0 UIMAD.WIDE.U32 UR4, UR10, UR7, UR4 ;  /* 0x000000070a0482a5 */ /* 0x000fe2000f8e0004 */
[----:B------:R-:W-:Y:S01]  /*0900*/  MOV R2, UR14 ;  /* 0x0000000e00027c02 */ /* 0x000fe20008000f00 */
[----:B------:R-:W-:Y:S02]  /*0910*/  @UP0 UIADD3 UR6, UR15, UR6, URZ ;  /* 0x000000060f060290 */ /* 0x000fe4000fffe03f */
[----:B------:R-:W-:Y:S02]  /*0920*/  IMAD.U32 R3, RZ, RZ, UR15 ;  /* 0x0000000fff037e24 */ /* 0x000fe4000f8e00ff */
[----:B------:R-:W-:Y:S01]  /*0930*/  MOV R5, UR5 ;  /* 0x0000000500057c02 */ /* 0x000fe20008000f00 */
[----:B------:R-:W-:Y:S02]  /*0940*/  @P0 IMAD.MOV.U32 R7, RZ, RZ, R2 ;  /* 0x000000ffff070224 */ /* 0x000fe400078e0002 */
[----:B------:R-:W-:-:S02]  /*0950*/  IMAD.U32 R2, RZ, RZ, UR4 ;  /* 0x00000004ff027e24 */ /* 0x000fc4000f8e00ff */
[----:B------:R-:W-:Y:S02]  /*0960*/  @P1 IMAD.U32 R6, RZ, RZ, UR6 ;  /* 0x00000006ff061e24 */ /* 0x000fe4000f8e00ff */
[----:B------:R-:W-:Y:S02]  /*0970*/  @!P5 IMAD.MOV.U32 R6, RZ, RZ, R5 ;  /* 0x000000ffff06d224 */ /* 0x000fe400078e0005 */
[----:B------:R-:W-:Y:S02]  /*0980*/  @!P4 IMAD.MOV.U32 R7, RZ, RZ, R2 ;  /* 0x000000ffff07c224 */ /* 0x000fe400078e0002 */
[----:B------:R-:W-:Y:S01]  /*0990*/  IMAD.U32 R3, RZ, RZ, UR5 ;  /* 0x00000005ff037e24 */ /* 0x000fe2000f8e00ff */
[----:B------:R0:W-:Y:S01]  /*09a0*/  STL [R1+0x200], R6 ;  /* 0x0002000601007387 */ /* 0x0001e20000100800 */
[----:B------:R-:W-:-:S03]  /*09b0*/  IMAD.U32 R4, RZ, RZ, UR4 ;  /* 0x00000004ff047e24 */ /* 0x000fc6000f8e00ff */
[----:B------:R0:W-:Y:S01]  /*09c0*/  STL [R1+0x204], R7 ;  /* 0x0002040701007387 */ /* 0x0001e20000100800 */
[----:B------:R-:W-:Y:S05]  /*09d0*/  @!P3 BRA `(.L_x_5) ;  /* 0x00000000000cb947 */ /* 0x000fea0003800000 */
[----:B------:R-:W-:Y:S01]  /*09e0*/  UCGABAR_WAIT ;  /* 0x0000000000007dc7 */ /* 0x000fe20008000000 */
[----:B------:R-:W-:Y:S01]  /*09f0*/  CCTL.IVALL ;  /* 0x00000000ff00798f */ /* 0x000fe20002000000 */
[----:B------:R-:W-:Y:S05]  /*0a00*/  BRA `(.L_x_6) ;  /* 0x0000000000047947 */ /* 0x000fea0003800000 */
.L_x_5:
[----:B------:R-:W-:Y:S06]  /*0a10*/  BAR.SYNC.DEFER_BLOCKING 0x0 ;  /* 0x0000000000007b1d */ /* 0x000fec0000010000 */
.L_x_6:
[----:B------:R-:W-:Y:S05]  /*0a20*/  @!P2 BRA `(.L_x_7) ;  /* 0x0000015c00c0a947 */ /* 0x000fea0003800000 */
[----:B------:R-:W-:-:S06]  /*0a30*/  UISETP.GT.U32.AND UP0, UPT, UR16, 0x1, UPT ;  /* 0x000000011000788c */ /* 0x000fcc000bf04070 */
[----:B------:R-:W-:-:S13]  /*0a40*/  PLOP3.LUT P0, PT, PT, PT, UP0, 0x80, 0x0 ;  /* 0x000000000000781c */ /* 0x000fda0003f0f008 */
[----:B------:R-:W-:Y:S05]  /*0a50*/  @P0 EXIT ;  /* 0x000000000000094d */ /* 0x000fea0003800000 */
[----:B------:R-:W-:Y:S01]  /*0a60*/  ULDC.64 UR4, c[0x0][0x650] ;  /* 0x0001940000047ab9 */ /* 0x000fe20000000a00 */
[----:B------:R-:W-:Y:S01]  /*0a70*/  UMOV UR41, 0xffffffff ;  /* 0xffffffff00297882 */ /* 0x000fe20000000000 */
[----:B------:R-:W-:Y:S01]  /*0a80*/  ISETP.GE.U32.AND P0, PT, R7, UR4, PT ;  /* 0x0000000407007c0c */ /* 0x000fe2000bf06070 */
[----:B------:R-:W-:Y:S01]  /*0a90*/  UMOV UR42, 0xffffffff ;  /* 0xffffffff002a7882 */ /* 0x000fe20000000000 */
[----:B------:R-:W-:Y:S01]  /*0aa0*/  UMOV UR43, 0xffffffff ;  /* 0xffffffff002b7882 */ /* 0x000fe20000000000 */
[----:B------:R-:W-:Y:S02]  /*0ab0*/  PRMT R0, RZ, 0x7610, R0 ;  /* 0x00007610ff007816 */ /* 0x000fe40000000000 */
[----:B------:R-:W-:-:S13]  /*0ac0*/  ISETP.GE.U32.AND.EX P0, PT, R6, UR5, PT, P0 ;  /* 0x0000000506007c0c */ /* 0x000fda000bf06100 */
[----:B------:R-:W-:Y:S05]  /*0ad0*/  @P0 BRA `(.L_x_8) ;  /* 0x0000000400480947 */ /* 0x000fea0003800000 */
[----:B------:R-:W-:Y:S01]  /*0ae0*/  ULDC.64 UR16, c[0x0][0x628] ;  /* 0x00018a0000107ab9 */ /* 0x000fe20000000a00 */
[C---:B------:R-:W-:Y:S01]  /*0af0*/  R2UR UR19, R7.reuse ;  /* 0x00000000071372ca */ /* 0x040fe200000e0000 */
[----:B------:R-:W-:Y:S01]  /*0b00*/  ULDC UR18, c[0x0][0x630] ;  /* 0x00018c0000127ab9 */ /* 0x000fe20000000800 */
[----:B------:R-:W-:Y:S02]  /*0b10*/  ISETP.NE.U32.AND P0, PT, RZ, UR16, PT ;  /* 0x00000010ff007c0c */ /* 0x000fe4000bf05070 */
[----:B------:R-:W-:Y:S02]  /*0b20*/  R2UR UR4, R7 ;  /* 0x00000000070472ca */ /* 0x000fe400000e0000 */
[----:B------:R-:W-:Y:S02]  /*0b30*/  ISETP.NE.AND.EX P0, PT, RZ, UR17, PT, P0 ;  /* 0x00000011ff007c0c */ /* 0x000fe4000bf05300 */
[----:B------:R-:W-:-:S11]  /*0b40*/  R2UR UR5, R6 ;  /* 0x00000000060572ca */ /* 0x000fd600000e0000 */
[----:B------:R-:W-:Y:S05]  /*0b50*/  @!P0 BRA `(.L_x_9) ;  /* 0x0000000000308947 */ /* 0x000fea0003800000 */
[----:B------:R-:W-:Y:S01]  /*0b60*/  R2UR UR4, R7 ;  /* 0x00000000070472ca */ /* 0x000fe200000e0000 */
[----:B------:R-:W-:Y:S01]  /*0b70*/  ULDC UR9, c[0x0][0x634] ;  /* 0x00018d0000097ab9 */ /* 0x000fe20000000800 */
[----:B------:R-:W-:-:S11]  /*0b80*/  R2UR UR13, R6 ;  /* 0x00000000060d72ca */ /* 0x000fd600000e0000 */
[----:B------:R-:W-:-:S04]  /*0b90*/  UIADD3 UR9, UP0, UR4, UR9, URZ ;  /* 0x0000000904097290 */ /* 0x000fc8000ff1e03f */
[----:B------:R-:W-:-:S04]  /*0ba0*/  UIADD3.X UR13, URZ, UR13, URZ, UP0, !UPT ;  /* 0x0000000d3f0d7290 */ /* 0x000fc800087fe43f */
[----:B------:R-:W-:-:S04]  /*0bb0*/  UIMAD.WIDE.U32 UR4, UR13, UR16, URZ ;  /* 0x000000100d0472a5 */ /* 0x000fc8000f8e003f */
[----:B------:R-:W-:Y:S02]  /*0bc0*/  UIMAD.WIDE.U32 UR6, UP0, UR9, UR17, UR4 ;  /* 0x00000011090672a5 */ /* 0x000fe4000f800004 */
[----:B------:R-:W-:Y:S02]  /*0bd0*/  UIMAD.WIDE.U32 UR4, UR9, UR16, URZ ;  /* 0x00000010090472a5 */ /* 0x000fe4000f8e003f */
[----:B------:R-:W-:Y:S02]  /*0be0*/  UIADD3.X UR15, URZ, URZ, URZ, UP0, !UPT ;  /* 0x0000003f3f0f7290 */ /* 0x000fe400087fe43f */
[----:B------:R-:W-:Y:S01]  /*0bf0*/  UIADD3 URZ, UP0, UR5, UR6, URZ ;  /* 0x00000006053f7290 */ /* 0x000fe2000ff1e03f */
[----:B------:R-:W-:-:S03]  /*0c00*/  UMOV UR14, UR7 ;  /* 0x00000007000e7c82 */ /* 0x000fc60008000000 */
[----:B------:R-:W-:-:S12]  /*0c10*/  UIMAD.WIDE.U32.X UR4, UR13, UR17, UR14, UP0 ;  /* 0x000000110d0472a5 */ /* 0x000fd800080e040e */
.L_x_9:
[----:B------:R-:W-:Y:S01]  /*0c20*/  USHF.R.U64 UR43, UR4, UR18, UR5 ;  /* 0x00000012042b7299 */ /* 0x000fe20008001205 */
[----:B------:R-:W-:Y:S01]  /*0c30*/  R2UR UR7, R6 ;  /* 0x00000000060772ca */ /* 0x000fe200000e0000 */
[----:B------:R-:W-:Y:S02]  /*0c40*/  USHF.R.U32.HI UR4, URZ, UR18, UR5 ;  /* 0x000000123f047299 */ /* 0x000fe40008011605 */
[----:B------:R-:W-:Y:S01]  /*0c50*/  UIADD3 UR5, UP0, URZ, -UR43, URZ ;  /* 0x8000002b3f057290 */ /* 0x000fe2000ff1e03f */
[----:B------:R-:W-:Y:S01]  /*0c60*/  ULDC.64 UR14, c[0x0][0x620] ;  /* 0x00018800000e7ab9 */ /* 0x000fe20000000a00 */
[----:B------:R-:W-:Y:S02]  /*0c70*/  UMOV UR6, UR19 ;  /* 0x0000001300067c82 */ /* 0x000fe40008000000 */
[----:B------:R-:W-:Y:S01]  /*0c80*/  UIADD3.X UR4, URZ, ~UR4, URZ, UP0, !UPT ;  /* 0x800000043f047290 */ /* 0x000fe200087fe43f */
[----:B------:R-:W-:Y:S01]  /*0c90*/  ULDC UR9, c[0x0][0x618] ;  /* 0x0001860000097ab9 */ /* 0x000fe20000000800 */
[----:B------:R-:W-:-:S02]  /*0ca0*/  UIMAD UR12, UR11, UR12, UR10 ;  /* 0x0000000c0b0c72a4 */ /* 0x000fc4000f8e020a */
[----:B------:R-:W-:Y:S02]  /*0cb0*/  UIMAD UR4, UR4, UR14, URZ ;  /* 0x0000000e040472a4 */ /* 0x000fe4000f8e023f */
[----:B------:R-:W-:Y:S02]  /*0cc0*/  UIMAD.WIDE.U32 UR6, UR5, UR14, UR6 ;  /* 0x0000000e050672a5 */ /* 0x000fe4000f8e0006 */
[----:B------:R-:W-:Y:S01]  /*0cd0*/  UIMAD UR4, UR5, UR15, UR4 ;  /* 0x0000000f050472a4 */ /* 0x000fe2000f8e0204 */
[----:B------:R-:W-:Y:S01]  /*0ce0*/  ULDC UR10, c[0x0][0x608] ;  /* 0x00018200000a7ab9 */ /* 0x000fe20000000800 */
[----:B------:R-:W-:Y:S02]  /*0cf0*/  ULDC UR18, c[0x0][0x658] ;  /* 0x0001960000127ab9 */ /* 0x000fe40000000800 */
[----:B------:R-:W-:Y:S01]  /*0d00*/  UIADD3 UR7, UR7, UR4, URZ ;  /* 0x0000000407077290 */ /* 0x000fe2000fffe03f */
[----:B------:R-:W-:Y:S02]  /*0d10*/  UMOV UR11, 0xffffffff ;  /* 0xffffffff000b7882 */ /* 0x000fe40000000000 */
[----:B------:R-:W-:Y:S01]  /*0d20*/  ULDC.64 UR4, c[0x0][0x640] ;  /* 0x0001900000047ab9 */ /* 0x000fe20000000a00 */
[----:B------:R-:W-:Y:S01]  /*0d30*/  USHF.R.U64 UR16, UR6, UR9, UR7 ;  /* 0x0000000906107299 */ /* 0x000fe20008001207 */
[----:B------:R-:W-:Y:S01]  /*0d40*/  ISETP.NE.U32.AND P0, PT, RZ, UR4, PT ;  /* 0x00000004ff007c0c */ /* 0x000fe2000bf05070 */
[----:B------:R-:W-:-:S02]  /*0d50*/  USHF.R.U32.HI UR7, URZ, UR9, UR7 ;  /* 0x000000093f077299 */ /* 0x000fc40008011607 */
[----:B------:R-:W-:Y:S01]  /*0d60*/  USHF.L.U32 UR6, UR11, UR18, URZ ;  /* 0x000000120b067299 */ /* 0x000fe2000800063f */
[----:B------:R-:W-:Y:S01]  /*0d70*/  ISETP.NE.AND.EX P0, PT, RZ, UR5, PT, P0 ;  /* 0x00000005ff007c0c */ /* 0x000fe2000bf05300 */
[----:B------:R-:W-:Y:S02]  /*0d80*/  USHF.R.U64 UR22, UR16, UR10, UR7 ;  /* 0x0000000a10167299 */ /* 0x000fe40008001207 */
[----:B------:R-:W-:Y:S02]  /*0d90*/  USHF.R.U32.HI UR7, URZ, UR10, UR7 ;  /* 0x0000000a3f077299 */ /* 0x000fe40008011607 */
[----:B------:R-:W-:Y:S02]  /*0da0*/  UISETP.NE.AND UP1, UPT, UR45, URZ, UPT ;  /* 0x0000003f2d00728c */ /* 0x000fe4000bf25270 */
[----:B------:R-:W-:Y:S01]  /*0db0*/  USHF.R.U64 UR23, UR22, UR18, UR7 ;  /* 0x0000001216177299 */ /* 0x000fe20008001207 */
[----:B------:R-:W-:Y:S01]  /*0dc0*/  ULDC UR17, c[0x0][0x600] ;  /* 0x0001800000117ab9 */ /* 0x000fe20000000800 */
[----:B------:R-:W-:-:S02]  /*0dd0*/  ULOP3.LUT UR13, URZ, UR6, URZ, 0x33, !UPT ;  /* 0x000000063f0d7292 */ /* 0x000fc4000f8e333f */
[----:B------:R-:W-:Y:S02]  /*0de0*/  UIADD3 UR15, UR17, -0x1, URZ ;  /* 0xffffffff110f7890 */ /* 0x000fe4000fffe03f */
[----:B------:R-:W-:Y:S02]  /*0df0*/  USEL UR12, UR8, UR12, !UP1 ;  /* 0x0000000c080c7287 */ /* 0x000fe4000c800000 */
[----:B------:R-:W-:Y:S01]  /*0e00*/  USHF.R.U32.HI UR7, URZ, UR18, UR7 ;  /* 0x000000123f077299 */ /* 0x000fe20008011607 */
[----:B------:R-:W-:Y:S01]  /*0e10*/  ULDC UR19, c[0x0][0x648] ;  /* 0x0001920000137ab9 */ /* 0x000fe20000000800 */
[----:B------:R-:W-:Y:S01]  /*0e20*/  ULDC UR20, c[0x0][0x638] ;  /* 0x00018e0000147ab9 */ /* 0x000fe20000000800 */
[----:B------:R-:W-:Y:S01]  /*0e30*/  UMOV UR21, 0x1 ;  /* 0x0000000100157882 */ /* 0x000fe20000000000 */
[----:B------:R-:W-:Y:S01]  /*0e40*/  UMOV UR6, UR23 ;  /* 0x0000001700067c82 */ /* 0x000fe20008000000 */
[----:B------:R-:W-:Y:S07]  /*0e50*/  @!P0 BRA `(.L_x_10) ;  /* 0x0000000000308947 */ /* 0x000fee0003800000 */
[----:B------:R-:W-:Y:S02]  /*0e60*/  ULDC UR10, c[0x0][0x64c] ;  /* 0x00019300000a7ab9 */ /* 0x000fe40000000800 */
        /* <DEDUP_REMOVED lines=8> */
[----:B------:R-:W-:-:S07]  /*0ef0*/  UIMAD.WIDE.U32.X UR4, UR14, UR5, UR10, UP0 ;  /* 0x000000050e0472a5 */ /* 0x000fce00080e040a */
[----:B------:R-:W-:Y:S01]  /*0f00*/  UMOV UR6, UR4 ;  /* 0x0000000400067c82 */ /* 0x000fe20008000000 */
[----:B------:R-:W-:-:S05]  /*0f10*/  UMOV UR7, UR5 ;  /* 0x0000000500077c82 */ /* 0x000fca0008000000 */
.L_x_10:
[----:B------:R-:W-:Y:S01]  /*0f20*/  USHF.R.U64 UR5, UR6, UR19, UR7 ;  /* 0x0000001306057299 */ /* 0x000fe20008001207 */
[----:B------:R-:W-:Y:S01]  /*0f30*/  IMAD.MOV.U32 R0, RZ, RZ, 0x1 ;  /* 0x00000001ff007424 */ /* 0x000fe200078e00ff */
[----:B------:R-:W-:Y:S02]  /*0f40*/  USHF.L.U32 UR4, UR21, UR18, URZ ;  /* 0x0000001215047299 */ /* 0x000fe4000800063f */
[----:B------:R-:W-:Y:S02]  /*0f50*/  ULOP3.LUT UR13, UR22, UR13, URZ, 0xc0, !UPT ;  /* 0x0000000d160d7292 */ /* 0x000fe4000f8ec03f */
[----:B------:R-:W-:Y:S02]  /*0f60*/  UIADD3 UR6, -UR5, URZ, URZ ;  /* 0x0000003f05067290 */ /* 0x000fe4000fffe13f */
[----:B------:R-:W-:Y:S02]  /*0f70*/  UIMAD UR13, UR4, UR5, UR13 ;  /* 0x00000005040d72a4 */ /* 0x000fe4000f8e020d */
[----:B------:R-:W-:-:S02]  /*0f80*/  ULOP3.LUT UR15, UR16, UR15, URZ, 0xc0, !UPT ;  /* 0x0000000f100f7292 */ /* 0x000fc4000f8ec03f */
[----:B------:R-:W-:Y:S01]  /*0f90*/  UIMAD UR4, UR6, UR20, UR23 ;  /* 0x00000014060472a4 */ /* 0x000fe2000f8e0217 */
[----:B------:R-:W-:Y:S01]  /*0fa0*/  ULDC UR5, c[0x0][0x610] ;  /* 0x0001840000057ab9 */ /* 0x000fe20000000800 */
[----:B------:R-:W-:Y:S02]  /*0fb0*/  UISETP.NE.AND UP0, UPT, UR45, URZ, UPT ;  /* 0x0000003f2d00728c */ /* 0x000fe4000bf05270 */
[----:B------:R-:W-:Y:S02]  /*0fc0*/  UIMAD UR12, UR13, UR5, UR12 ;  /* 0x000000050d0c72a4 */ /* 0x000fe4000f8e020c */
[----:B------:R-:W-:-:S04]  /*0fd0*/  UIMAD UR4, UR4, UR17, UR15 ;  /* 0x00000011040472a4 */ /* 0x000fc8000f8e020f */
[----:B------:R-:W-:Y:S02]  /*0fe0*/  USEL UR42, UR4, UR12, !UP0 ;  /* 0x0000000c042a7287 */ /* 0x000fe4000c000000 */
[----:B------:R-:W-:-:S12]  /*0ff0*/  USEL UR41, UR12, UR4, !UP0 ;  /* 0x000000040c297287 */ /* 0x000fd8000c000000 */
.L_x_8:
[----:B------:R-:W-:-:S08]  /*1000*/  NOP ;  /* 0x0000000000007918 */ /* 0x000fd00000000000 */
[----:B------:R-:W1:Y:S02]  /*1010*/  USETMAXREG.TRY_ALLOC.CTAPOOL UP0, 0xf0 ;  /* 0x000000f0000079c8 */ /* 0x000e640008000600 */
[----:B-1----:R-:W-:-:S13]  /*1020*/  PLOP3.LUT P0, PT, PT, PT, UP0, 0x80, 0x0 ;  /* 0x000000000000781c */ /* 0x002fda0003f0f008 */
[----:B------:R-:W-:Y:S05]  /*1030*/  @!P0 BRA `(.L_x_8) ;  /* 0xfffffffc00f08947 */ /* 0x000fea000383ffff */
[----:B------:R-:W-:Y:S01]  /*1040*/  ULDC.64 UR4, c[0x0][0x598] ;  /* 0x0001660000047ab9 */ /* 0x000fe20000000a00 */
[----:B------:R-:W-:Y:S01]  /*1050*/  ULDC.64 UR36, c[0x0][0x208] ;  /* 0x0000820000247ab9 */ /* 0x000fe20000000a00 */
[----:B------:R-:W-:-:S04]  /*1060*/  ISETP.NE.U32.AND P0, PT, RZ, UR4, PT ;  /* 0x00000004ff007c0c */ /* 0x000fc8000bf05070 */
[----:B------:R-:W-:-:S13]  /*1070*/  ISETP.NE.AND.EX P0, PT, RZ, UR5, PT, P0 ;  /* 0x00000005ff007c0c */ /* 0x000fda000bf05300 */
[----:B------:R-:W-:Y:S05]  /*1080*/  @!P0 BRA `(.L_x_11) ;  /* 0x00000000001c8947 */ /* 0x000fea0003800000 */
[----:B------:R-:W1:Y:S02]  /*1090*/  LDC.64 R2, c[0x0][0x598] ;  /* 0x00016600ff027b82 */ /* 0x000e640000000a00 */
[----:B-1----:R-:W2:Y:S02]  /*10a0*/  LDG.E.64 R2, desc[UR36][R2.64] ;  /* 0x0000002402027981 */ /* 0x002ea4000c1e1b00 */
[----:B--2---:R-:W-:-:S04]  /*10b0*/  ISETP.NE.U32.AND P0, PT, R2, RZ, PT ;  /* 0x000000ff0200720c */ /* 0x004fc80003f05070 */
[----:B------:R-:W-:-:S13]  /*10c0*/  ISETP.NE.AND.EX P0, PT, R3, RZ, PT, P0 ;  /* 0x000000ff0300720c */ /* 0x000fda0003f05300 */
[----:B------:R-:W-:Y:S05]  /*10d0*/  @!P0 BRA `(.L_x_11) ;  /* 0x0000000000088947 */ /* 0x000fea0003800000 */
[----:B------:R1:W5:Y:S01]  /*10e0*/  LD.E R2, desc[UR36][R2.64] ;  /* 0x0000002402027980 */ /* 0x000362000c101900 */
[----:B------:R-:W-:Y:S05]  /*10f0*/  BRA `(.L_x_12) ;  /* 0x0000000000247947 */ /* 0x000fea0003800000 */
.L_x_11:
[----:B------:R-:W-:Y:S02]  /*1100*/  ULDC.64 UR4, c[0x0][0x588] ;  /* 0x0001620000047ab9 */ /* 0x000fe40000000a00 */
[----:B------:R-:W-:-:S04]  /*1110*/  ISETP.NE.U32.AND P0, PT, RZ, UR4, PT ;  /* 0x00000004ff007c0c */ /* 0x000fc8000bf05070 */
[----:B------:R-:W-:-:S13]  /*1120*/  ISETP.NE.AND.EX P0, PT, RZ, UR5, PT, P0 ;  /* 0x00000005ff007c0c */ /* 0x000fda000bf05300 */
[----:B------:R-:W-:Y:S05]  /*1130*/  @!P0 BRA `(.L_x_13) ;  /* 0x00000000000c8947 */ /* 0x000fea0003800000 */
[----:B------:R-:W1:Y:S02]  /*1140*/  LDC.64 R2, c[0x0][0x588] ;  /* 0x00016200ff027b82 */ /* 0x000e640000000a00 */
[----:B-1----:R2:W5:Y:S01]  /*1150*/  LDG.E R2, desc[UR36][R2.64] ;  /* 0x0000002402027981 */ /* 0x002562000c1e1900 */
[----:B------:R-:W-:Y:S05]  /*1160*/  BRA `(.L_x_12) ;  /* 0x0000000000087947 */ /* 0x000fea0003800000 */
.L_x_13:
[----:B------:R-:W-:Y:S02]  /*1170*/  ULDC UR4, c[0x0][0x580] ;  /* 0x0001600000047ab9 */ /* 0x000fe40000000800 */
[----:B------:R-:W-:-:S07]  /*1180*/  IMAD.U32 R2, RZ, RZ, UR4 ;  /* 0x00000004ff027e24 */ /* 0x000fce000f8e00ff */
.L_x_12:
[----:B------:R-:W-:Y:S02]  /*1190*/  ULDC.64 UR4, c[0x0][0x5a0] ;  /* 0x0001680000047ab9 */ /* 0x000fe40000000a00 */
[----:B------:R-:W-:-:S04]  /*11a0*/  ISETP.NE.U32.AND P0, PT, RZ, UR4, PT ;  /* 0x00000004ff007c0c */ /* 0x000fc8000bf05070 */
[----:B------:R-:W-:-:S13]  /*11b0*/  ISETP.NE.AND.EX P0, PT, RZ, UR5, PT, P0 ;  /* 0x00000005ff007c0c */ /* 0x000fda000bf05300 */
[----:B------:R-:W-:Y:S05]  /*11c0*/  @!P0 BRA `(.L_x_14) ;  /* 0x00000000001c8947 */ /* 0x000fea0003800000 */
[----:B------:R-:W3:Y:S02]  /*11d0*/  LDC.64 R4, c[0x0][0x5a0] ;  /* 0x00016800ff047b82 */ /* 0x000ee40000000a00 */
[----:B---3--:R-:W3:Y:S02]  /*11e0*/  LDG.E.64 R4, desc[UR36][R4.64] ;  /* 0x0000002404047981 */ /* 0x008ee4000c1e1b00 */
[----:B---3--:R-:W-:-:S04]  /*11f0*/  ISETP.NE.U32.AND P0, PT, R4, RZ, PT ;  /* 0x000000ff0400720c */ /* 0x008fc80003f05070 */
[----:B------:R-:W-:-:S13]  /*1200*/  ISETP.NE.AND.EX P0, PT, R5, RZ, PT, P0 ;  /* 0x000000ff0500720c */ /* 0x000fda0003f05300 */
[----:B------:R-:W-:Y:S05]  /*1210*/  @!P0 BRA `(.L_x_14) ;  /* 0x0000000000088947 */ /* 0x000fea0003800000 */
[----:B------:R3:W5:Y:S01]  /*1220*/  LD.E R16, desc[UR36][R4.64] ;  /* 0x0000002404107980 */ /* 0x000762000c101900 */
[----:B------:R-:W-:Y:S05]  /*1230*/  BRA `(.L_x_15) ;  /* 0x0000000000247947 */ /* 0x000fea0003800000 */
.L_x_14:
[----:B------:R-:W-:Y:S02]  /*1240*/  ULDC.64 UR4, c[0x0][0x590] ;  /* 0x0001640000047ab9 */ /* 0x000fe40000000a00 */
[----:B------:R-:W-:-:S04]  /*1250*/  ISETP.NE.U32.AND P0, PT, RZ, UR4, PT ;  /* 0x00000004ff007c0c */ /* 0x000fc8000bf05070 */
[----:B------:R-:W-:-:S13]  /*1260*/  ISETP.NE.AND.EX P0, PT, RZ, UR5, PT, P0 ;  /* 0x00000005ff007c0c */ /* 0x000fda000bf05300 */
[----:B------:R-:W-:Y:S05]  /*1270*/  @!P0 BRA `(.L_x_16) ;  /* 0x00000000000c8947 */ /* 0x000fea0003800000 */
[----:B------:R-:W3:Y:S02]  /*1280*/  LDC.64 R4, c[0x0][0x590] ;  /* 0x00016400ff047b82 */ /* 0x000ee40000000a00 */
[----:B---3--:R4:W5:Y:S01]  /*1290*/  LDG.E R16, desc[UR36][R4.64] ;  /* 0x0000002404107981 */ /* 0x008962000c1e1900 */
[----:B------:R-:W-:Y:S05]  /*12a0*/  BRA `(.L_x_15) ;  /* 0x0000000000087947 */ /* 0x000fea0003800000 */
.L_x_16:
[----:B------:R-:W-:Y:S02]  /*12b0*/  ULDC UR4, c[0x0][0x584] ;  /* 0x0001610000047ab9 */ /* 0x000fe40000000800 */
[----:B------:R-:W-:-:S07]  /*12c0*/  IMAD.U32 R16, RZ, RZ, UR4 ;  /* 0x00000004ff107e24 */ /* 0x000fce000f8e00ff */
.L_x_15:
[----:B------:R-:W-:-:S13]  /*12d0*/  LOP3.LUT P0, RZ, R0, 0xff, RZ, 0xc0, !PT ;  /* 0x000000ff00ff7812 */ /* 0x000fda000780c0ff */
[----:B------:R-:W-:Y:S05]  /*12e0*/  @!P0 EXIT ;  /* 0x000000000000894d */ /* 0x000fea0003800000 */
[----:B------:R-:W-:Y:S01]  /*12f0*/  ULDC UR4, c[0x0][0x28c] ;  /* 0x0000a30000047ab9 */ /* 0x000fe20000000800 */
[----:B------:R-:W-:Y:S01]  /*1300*/  UMOV UR38, URZ ;  /* 0x0000003f00267c82 */ /* 0x000fe20008000000 */
[----:B------:R-:W-:Y:S01]  /*1310*/  UIADD3 UR4, UR4, 0x1f, URZ ;  /* 0x0000001f04047890 */ /* 0x000fe2000fffe03f */
[----:B------:R-:W-:-:S03]  /*1320*/  UMOV UR39, URZ ;  /* 0x0000003f00277c82 */ /* 0x000fc60008000000 */
[----:B------:R-:W-:-:S04]  /*1330*/  USHF.R.S32.HI UR5, URZ, 0x1f, UR4 ;  /* 0x0000001f3f057899 */ /* 0x000fc80008011404 */
[----:B------:R-:W-:-:S04]  /*1340*/  ULEA.HI UR5, UR5, UR4, URZ, 0x5 ;  /* 0x0000000405057291 */ /* 0x000fc8000f8f283f */
[----:B------:R-:W-:-:S12]  /*1350*/  USHF.R.S32.HI UR44, URZ, 0x5, UR5 ;  /* 0x000000053f2c7899 */ /* 0x000fd80008011405 */
.L_x_546:
[----:B------:R-:W0:Y:S01]  /*1360*/  S2R R0, SR_TID.X ;  /* 0x0000000000007919 */ /* 0x000e220000002100 */
[----:B-1----:R-:W1:Y:S01]  /*1370*/  S2UR UR7, SR_CgaCtaId ;  /* 0x00000000000779c3 */ /* 0x002e620000008800 */
[----:B------:R-:W-:Y:S02]  /*1380*/  UMOV UR6, 0x400 ;  /* 0x0000040000067882 */ /* 0x000fe40000000000 */
[----:B-1----:R-:W-:Y:S01]  /*1390*/  ULEA UR6, UR7, UR6, 0x18 ;  /* 0x0000000607067291 */ /* 0x002fe2000f8ec03f */
[----:B0-----:R-:W-:-:S04]  /*13a0*/  LOP3.LUT R0, R0, 0x80, RZ, 0xc0, !PT ;  /* 0x0000008000007812 */ /* 0x001fc800078ec0ff */
[----:B------:R-:W-:-:S06]  /*13b0*/  SHF.R.U32.HI R0, RZ, 0x7, R0 ;  /* 0x00000007ff007819 */ /* 0x000fcc0000011600 */
[----:B------:R-:W0:Y:S02]  /*13c0*/  SHFL.IDX PT, R0, R0, RZ, 0x1f ;  /* 0x00001fff00007589 */ /* 0x000e2400000e0000 */
[----:B0-----:R-:W-:-:S13]  /*13d0*/  R2UR UR4, R0 ;  /* 0x00000000000472ca */ /* 0x001fda00000e0000 */
[----:B------:R-:W-:-:S04]  /*13e0*/  ULEA.HI UR5, UR4, UR4, URZ, 0x1 ;  /* 0x0000000404057291 */ /* 0x000fc8000f8f083f */
[----:B------:R-:W-:-:S04]  /*13f0*/  ULOP3.LUT UR5, UR5, 0xffffe, URZ, 0xc0, !UPT ;  /* 0x000ffffe05057892 */ /* 0x000fc8000f8ec03f */
[----:B------:R-:W-:-:S03]  /*1400*/  UIADD3 UR5, UR4, -UR5, URZ ;  /* 0x8000000504057290 */ /* 0x000fc6000fffe03f */
[----:B------:R-:W-:Y:S01]  /*1410*/  ULDC UR4, c[0x0][0x28c] ;  /* 0x0000a30000047ab9 */ /* 0x000fe20000000800 */
[----:B------:R-:W-:Y:S01]  /*1420*/  ULEA UR5, UR5, UR6, 0xc ;  /* 0x0000000605057291 */ /* 0x000fe2000f8e603f */
[----:B------:R-:W-:-:S03]  /*1430*/  ISETP.LT.AND P0, PT, RZ, UR4, PT ;  /* 0x00000004ff007c0c */ /* 0x000fc6000bf01270 */
[----:B------:R-:W-:-:S04]  /*1440*/  UIADD3 UR5, UR5, 0x100, URZ ;  /* 0x0000010005057890 */ /* 0x000fc8000fffe03f */
[----:B------:R-:W-:-:S04]  /*1450*/  USHF.R.U32.HI UR5, URZ, 0x4, UR5 ;  /* 0x000000043f057899 */ /* 0x000fc80008011605 */
[----:B------:R-:W-:Y:S02]  /*1460*/  ULOP3.LUT UR46, UR5, 0x3fff, URZ, 0xc0, !UPT ;  /* 0x00003fff052e7892 */ /* 0x000fe4000f8ec03f */
[----:B---3--:R-:W-:Y:S10]  /*1470*/  @P0 BRA `(.L_x_17) ;  /* 0x0000000000400947 */ /* 0x008ff40003800000 */
[----:B------:R-:W-:Y:S01]  /*1480*/  MOV R0, 0x0 ;  /* 0x0000000000007802 */ /* 0x000fe20000000f00 */
[----:B------:R-:W-:Y:S01]  /*1490*/  ULDC.64 UR4, c[0x4][0x68] ;  /* 0x01001a0000047ab9 */ /* 0x000fe20000000a00 */
[----:B------:R-:W-:Y:S01]  /*14a0*/  ULDC.64 UR6, c[0x4][0x8] ;  /* 0x0100020000067ab9 */ /* 0x000fe20000000a00 */
[----:B---34-:R-:W-:Y:S01]  /*14b0*/  IMAD.U32 R4, RZ, RZ, UR4 ;  /* 0x00000004ff047e24 */ /* 0x018fe2000f8e00ff */
[----:B------:R0:W1:Y:S01]  /*14c0*/  LDC.64 R14, c[0x4][R0] ;  /* 0x01000000000e7b82 */ /* 0x0000620000000a00 */
[----:B------:R-:W-:Y:S01]  /*14d0*/  MOV R5, UR5 ;  /* 0x0000000500057c02 */ /* 0x000fe20008000f00 */
[----:B------:R-:W-:Y:S01]  /*14e0*/  ULDC.64 UR4, c[0x4][0x70] ;  /* 0x01001c0000047ab9 */ /* 0x000fe20000000a00 */
[----:B------:R-:W-:Y:S01]  /*14f0*/  IMAD.U32 R10, RZ, RZ, UR6 ;  /* 0x00000006ff0a7e24 */ /* 0x000fe2000f8e00ff */
[----:B------:R-:W-:Y:S01]  /*1500*/  MOV R13, RZ ;  /* 0x000000ff000d7202 */ /* 0x000fe20000000f00 */
[----:B------:R-:W-:Y:S02]  /*1510*/  IMAD.U32 R6, RZ, RZ, UR4 ;  /* 0x00000004ff067e24 */ /* 0x000fe4000f8e00ff */
[----:B------:R-:W-:-:S02]  /*1520*/  IMAD.U32 R7, RZ, RZ, UR5 ;  /* 0x00000005ff077e24 */ /* 0x000fc4000f8e00ff */
[----:B------:R-:W-:Y:S02]  /*1530*/  IMAD.U32 R11, RZ, RZ, UR7 ;  /* 0x00000007ff0b7e24 */ /* 0x000fe4000f8e00ff */
[----:B------:R-:W-:Y:S02]  /*1540*/  IMAD.MOV.U32 R8, RZ, RZ, 0x1e1 ;  /* 0x000001e1ff087424 */ /* 0x000fe400078e00ff */
[----:B0-----:R-:W-:-:S07]  /*1550*/  IMAD.MOV.U32 R12, RZ, RZ, 0x1 ;  /* 0x00000001ff0c7424 */ /* 0x001fce00078e00ff */
[----:B------:R-:W-:-:S07]  /*1560*/  LEPC R20, `(.L_x_17) ;  /* 0x000000001014794e */ /* 0x000fce0000000000 */
[----:B-12--5:R-:W-:Y:S05]  /*1570*/  CALL.ABS.NOINC R14 ;  /* 0x000000000e007343 */ /* 0x026fea0003c00000 */
.L_x_17:
[----:B------:R-:W-:-:S06]  /*1580*/  ULOP3.LUT UR4, UR40, 0x1, URZ, 0xfc, !UPT ;  /* 0x0000000128047892 */ /* 0x000fcc000f8efc3f */
[----:B------:R-:W-:-:S05]  /*1590*/  IMAD.U32 R0, RZ, RZ, UR4 ;  /* 0x00000004ff007e24 */ /* 0x000fca000f8e00ff */
[----:B------:R-:W-:-:S13]  /*15a0*/  ISETP.NE.AND P0, PT, R0, 0x3, PT ;  /* 0x000000030000780c */ /* 0x000fda0003f05270 */
[----:B------:R-:W-:Y:S05]  /*15b0*/  @!P0 BRA `(.L_x_18) ;  /* 0x0000000000048947 */ /* 0x000fea0003800000 */
[----:B------:R-:W-:Y:S01]  /*15c0*/  BPT.TRAP 0x1 ;  /* 0x000000040000795c */ /* 0x000fe20000300000 */
.L_x_18:
[----:B------:R-:W0:Y:S01]  /*15d0*/  S2UR UR5, SR_CgaCtaId ;  /* 0x00000000000579c3 */ /* 0x000e220000008800 */
[----:B------:R-:W-:Y:S01]  /*15e0*/  UMOV UR4, 0x400 ;  /* 0x0000040000047882 */ /* 0x000fe20000000000 */
[----:B--2---:R-:W-:Y:S02]  /*15f0*/  IMAD.U32 R3, RZ, RZ, UR38 ;  /* 0x00000026ff037e24 */ /* 0x004fe4000f8e00ff */
[----:B---34-:R-:W-:-:S03]  /*1600*/  IMAD.U32 R5, RZ, RZ, UR39 ;  /* 0x00000027ff057e24 */ /* 0x018fc6000f8e00ff */
[----:B------:R-:W-:Y:S01]  /*1610*/  SHF.L.U32 R3, R3, 0x1f, RZ ;  /* 0x0000001f03037819 */ /* 0x000fe200000006ff */
[----:B0-----:R-:W-:-:S06]  /*1620*/  ULEA UR4, UR5, UR4, 0x18 ;  /* 0x0000000405047291 */ /* 0x001fcc000f8ec03f */
[----:B------:R-:W-:-:S04]  /*1630*/  IMAD.U32 R0, RZ, RZ, UR4 ;  /* 0x00000004ff007e24 */ /* 0x000fc8000f8e00ff */
[----:B------:R-:W-:-:S04]  /*1640*/  IMAD R4, R5, 0x8, R0 ;  /* 0x0000000805047824 */ /* 0x000fc800078e0200 */
[----:B------:R0:W1:Y:S01]  /*1650*/  SYNCS.PHASECHK.TRANS64.TRYWAIT P1, [R4+URZ], R3 ;  /* 0x00000003040075a7 */ /* 0x000062000802017f */
[----:B------:R-:W-:Y:S05]  /*1660*/  @!P0 BRA `(.L_x_19) ;  /* 0x0000000000048947 */ /* 0x000fea0003800000 */
[----:B------:R-:W-:Y:S01]  /*1670*/  BPT.TRAP 0x1 ;  /* 0x000000040000795c */ /* 0x000fe20000300000 */
.L_x_19:
[----:B-1----:R-:W-:Y:S05]  /*1680*/  @P1 BRA `(.L_x_20) ;  /* 0x0000000000081947 */ /* 0x002fea0003800000 */
[----:B------:R-:W1:Y:S02]  /*1690*/  SYNCS.PHASECHK.TRANS64.TRYWAIT P1, [R4+URZ], R3 ;  /* 0x00000003040075a7 */ /* 0x000e64000802017f */
[----:B-1----:R-:W-:Y:S05]  /*16a0*/  @!P1 BRA `(.L_x_21) ;  /* 0x0000016800949947 */ /* 0x002fea0003800000 */
.L_x_20:
[----:B------:R-:W-:-:S04]  /*16b0*/  UISETP.LT.AND UP0, UPT, UR44, 0x1, UPT ;  /* 0x000000012c00788c */ /* 0x000fc8000bf01270 */
[----:B------:R-:W-:-:S06]  /*16c0*/  USEL UR4, UR44, 0x1, UP0 ;  /* 0x000000012c047887 */ /* 0x000fcc0008000000 */
[----:B01----:R-:W-:Y:S01]  /*16d0*/  IMAD.U32 R4, RZ, RZ, UR4 ;  /* 0x00000004ff047e24 */ /* 0x003fe2000f8e00ff */
[----:B------:R-:W-:Y:S05]  /*16e0*/  WARPSYNC.ALL ;  /* 0x0000000000007948 */ /* 0x000fea0003800000 */
[----:B------:R-:W-:-:S04]  /*16f0*/  IADD3 R4, -R4, UR44, RZ ;  /* 0x0000002c04047c10 */ /* 0x000fc8000fffe1ff */
[----:B------:R-:W-:Y:S02]  /*1700*/  ISETP.GE.AND P1, PT, R4, 0x1, PT ;  /* 0x000000010400780c */ /* 0x000fe40003f26270 */
[----:B------:R-:W-:Y:S01]  /*1710*/  R2UR UR4, R0 ;  /* 0x00000000000472ca */ /* 0x000fe200000e0000 */
[----:B------:R-:W-:Y:S01]  /*1720*/  ULOP3.LUT UR8, UR46, 0x10000, URZ, 0xfc, !UPT ;  /* 0x000100002e087892 */ /* 0x000fe2000f8efc3f */
[----:B------:R-:W-:Y:S01]  /*1730*/  WARPGROUP.ARRIVE ;  /* 0x00000000000079c5 */ /* 0x000fe20000000000 */
[----:B------:R-:W-:Y:S01]  /*1740*/  UMOV UR5, 0x80000020 ;  /* 0x8000002000057882 */ /* 0x000fe20000000000 */
[----:B------:R-:W-:Y:S01]  /*1750*/  UMOV UR7, 0x80000020 ;  /* 0x8000002000077882 */ /* 0x000fe20000000000 */
[----:B------:R-:W-:-:S08]  /*1760*/  ULEA UR10, UR39, UR8, 0xa ;  /* 0x00000008270a7291 */ /* 0x000fd0000f8e503f */
[----:B------:R-:W-:-:S04]  /*1770*/  UIADD3 UR4, UR4, 0x14100, URZ ;  /* 0x0001410004047890 */ /* 0x000fc8000fffe03f */
[----:B------:R-:W-:-:S04]  /*1780*/  USHF.R.U32.HI UR4, URZ, 0x4, UR4 ;  /* 0x000000043f047899 */ /* 0x000fc80008011604 */
[----:B------:R-:W-:-:S04]  /*1790*/  ULOP3.LUT UR4, UR4, 0x3fff, URZ, 0xc0, !UPT ;  /* 0x00003fff04047892 */ /* 0x000fc8000f8ec03f */
[----:B------:R-:W-:-:S03]  /*17a0*/  ULOP3.LUT UR9, UR4, 0x10000, URZ, 0xfc, !UPT ;  /* 0x0001000004097892 */ /* 0x000fc6000f8efc3f */
[----:B------:R-:W-:Y:S01]  /*17b0*/  UMOV UR4, UR10 ;  /* 0x0000000a00047c82 */ /* 0x000fe20008000000 */
[----:B------:R-:W-:-:S07]  /*17c0*/  ULEA UR11, UR39, UR9, 0xa ;  /* 0x00000009270b7291 */ /* 0x000fce000f8e503f */
[----:B------:R-:W-:Y:S02]  /*17d0*/  UMOV UR6, UR11 ;  /* 0x0000000b00067c82 */ /* 0x000fe40008000000 */
[----:B------:R-:W-:Y:S01]  /*17e0*/  HGMMA.64x256x16.F32.BF16 R24, gdesc[UR4], RZ, !UPT, gsb0 ;  /* 0x03e00000041879f0 */ /* 0x000fe2000c0018ff */
[----:B------:R-:W-:Y:S01]  /*17f0*/  UIADD3 UR4, UR10, 0x200, URZ ;  /* 0x000002000a047890 */ /* 0x000fe2000fffe03f */
[----:B------:R-:W-:Y:S01]  /*1800*/  UMOV UR5, 0x80000020 ;  /* 0x8000002000057882 */ /* 0x000fe20000000000 */
[----:B------:R-:W-:Y:S02]  /*1810*/  WARPGROUP.DEPBAR.LE gsb0, 0x0 ;  /* 0x00008000000079c5 */ /* 0x000fe40000010000 */
[----:B------:R-:W-:Y:S01]  /*1820*/  STL.64 [R1], R24 ;  /* 0x0000001801007387 */ /* 0x000fe20000100a00 */
[----:B------:R-:W-:Y:S01]  /*1830*/  MOV R235, R51 ;  /* 0x0000003300eb7202 */ /* 0x000fe20000000f00 */
[----:B------:R-:W-:Y:S01]  /*1840*/  IMAD.MOV.U32 R234, RZ, RZ, R52 ;  /* 0x000000ffffea7224 */ /* 0x000fe200078e0034 */
[----:B------:R-:W-:Y:S01]  /*1850*/  MOV R228, R58 ;  /* 0x0000003a00e47202 */ /* 0x000fe20000000f00 */
[----:B------:R-:W-:Y:S01]  /*1860*/  STL.64 [R1+0x8], R26 ;  /* 0x0000081a01007387 */ /* 0x000fe20000100a00 */
[----:B------:R-:W-:Y:S01]  /*1870*/  IMAD.MOV.U32 R233, RZ, RZ, R53 ;  /* 0x000000ffffe97224 */ /* 0x000fe200078e0035 */
[----:B------:R-:W-:Y:S01]  /*1880*/  MOV R221, R65 ;  /* 0x0000004100dd7202 */ /* 0x000fe20000000f00 */
[----:B------:R-:W-:Y:S01]  /*1890*/  IMAD.MOV.U32 R232, RZ, RZ, R54 ;  /* 0x000000ffffe87224 */ /* 0x000fe200078e0036 */
        /* <DEDUP_REMOVED lines=44> */
[----:B------:R-:W-:Y:S01]  /*1b60*/  MOV R6, R149 ;  /* 0x0000009500067202 */ /* 0x000fe20000000f00 */
[----:B------:R-:W-:Y:S01]  /*1b70*/  IMAD.MOV.U32 R165, RZ, RZ, R81 ;  /* 0x000000ffffa57224 */ /* 0x000fe200078e0051 */
[----:B------:R0:W-:Y:S01]  /*1b80*/  STL [R1+0x68], R50 ;  /* 0x0000683201007387 */ /* 0x0001e20000100800 */
[----:B------:R-:W-:-:S02]  /*1b90*/  IMAD.MOV.U32 R166, RZ, RZ, R82 ;  /* 0x000000ffffa67224 */ /* 0x000fc400078e0052 */
[----:B------:R-:W-:Y:S01]  /*1ba0*/  IMAD.MOV.U32 R167, RZ, RZ, R83 ;  /* 0x000000ffffa77224 */ /* 0x000fe200078e0053 */
[----:B------:R-:W-:Y:S01]  /*1bb0*/  STL [R1+0x2b8], R152 ;  /* 0x0002b89801007387 */ /* 0x000fe20000100800 */
[----:B------:R-:W-:Y:S02]  /*1bc0*/  IMAD.MOV.U32 R168, RZ, RZ, R84 ;  /* 0x000000ffffa87224 */ /* 0x000fe400078e0054 */
[----:B------:R-:W-:Y:S02]  /*1bd0*/  IMAD.MOV.U32 R169, RZ, RZ, R85 ;  /* 0x000000ffffa97224 */ /* 0x000fe400078e0055 */
[----:B------:R-:W-:Y:S02]  /*1be0*/  IMAD.MOV.U32 R171, RZ, RZ, R87 ;  /* 0x000000ffffab7224 */ /* 0x000fe400078e0057 */
[----:B------:R-:W-:Y:S02]  /*1bf0*/  IMAD.MOV.U32 R172, RZ, RZ, R88 ;  /* 0x000000ffffac7224 */ /* 0x000fe400078e0058 */
[----:B------:R-:W-:-:S02]  /*1c00*/  IMAD.MOV.U32 R173, RZ, RZ, R89 ;  /* 0x000000ffffad7224 */ /* 0x000fc400078e0059 */
[----:B------:R-:W-:Y:S02]  /*1c10*/  IMAD.MOV.U32 R174, RZ, RZ, R90 ;  /* 0x000000ffffae7224 */ /* 0x000fe400078e005a */
        /* <DEDUP_REMOVED lines=52> */
[----:B0-----:R-:W-:-:S06]  /*1f60*/  WARPGROUP.ARRIVE ;  /* 0x00000000000079c5 */ /* 0x001fcc0000000000 */
[----:B------:R-:W-:Y:S03]  /*1f70*/  HGMMA.64x256x16.F32.BF16 R24, gdesc[UR4], RZ, !UPT, gsb0 ;  /* 0x03e00000041879f0 */ /* 0x000fe6000c0018ff */
[----:B------:R-:W-:Y:S02]  /*1f80*/  WARPGROUP.DEPBAR.LE gsb0, 0x0 ;  /* 0x00008000000079c5 */ /* 0x000fe40000010000 */
[----:B------:R-:W-:Y:S04]  /*1f90*/  STL.64 [R1+0x2b0], R150 ;  /* 0x0002b09601007387 */ /* 0x000fe80000100a00 */
        /* <DEDUP_REMOVED lines=20> */
[----:B------:R0:W-:Y:S04]  /*20e0*/  STL.64 [R1+0x208], R108 ;  /* 0x0002086c01007387 */ /* 0x0001e80000100a00 */
[----:B0-----:R-:W2:Y:S04]  /*20f0*/  LDL.LU R108, [R1] ;  /* 0x00000000016c7983 */ /* 0x001ea80000300800 */
[----:B------:R-:W2:Y:S04]  /*2100*/  LDL.LU R109, [R1+0x4] ;  /* 0x00000400016d7983 */ /* 0x000ea80000300800 */
        /* <DEDUP_REMOVED lines=24> */
[----:B------:R-:W2:Y:S01]  /*2290*/  LDL.LU R134, [R1+0x68] ;  /* 0x0000680001867983 */ /* 0x000ea20000300800 */
[----:B------:R-:W-:Y:S01]  /*22a0*/  IMAD.MOV.U32 R135, RZ, RZ, R235 ;  /* 0x000000ffff877224 */ /* 0x000fe200078e00eb */
[----:B------:R-:W-:Y:S01]  /*22b0*/  MOV R139, R231 ;  /* 0x000000e7008b7202 */ /* 0x000fe20000000f00 */
[----:B------:R-:W-:Y:S01]  /*22c0*/  IMAD.MOV.U32 R136, RZ, RZ, R234 ;  /* 0x000000ffff887224 */ /* 0x000fe200078e00ea */
[----:B------:R-:W-:Y:S01]  /*22d0*/  MOV R146, R224 ;  /* 0x000000e000927202 */ /* 0x000fe20000000f00 */
[----:B------:R-:W-:Y:S01]  /*22e0*/  IMAD.MOV.U32 R137, RZ, RZ, R233 ;  /* 0x000000ffff897224 */ /* 0x000fe200078e00e9 */
[----:B------:R-:W-:Y:S01]  /*22f0*/  UIADD3 UR4, UR10, 0x2, URZ ;  /* 0x000000020a047890 */ /* 0x000fe2000fffe03f */
[----:B------:R-:W-:Y:S01]  /*2300*/  IMAD.MOV.U32 R138, RZ, RZ, R232 ;  /* 0x000000ffff8a7224 */ /* 0x000fe200078e00e8 */
[----:B------:R-:W-:Y:S01]  /*2310*/  MOV R232, R7 ;  /* 0x0000000700e87202 */ /* 0x000fe20000000f00 */
[----:B------:R-:W-:Y:S01]  /*2320*/  IMAD.MOV.U32 R140, RZ, RZ, R230 ;  /* 0x000000ffff8c7224 */ /* 0x000fe200078e00e6 */
[----:B------:R-:W-:Y:S01]  /*2330*/  UIADD3 UR6, UR11, 0x2, URZ ;  /* 0x000000020b067890 */ /* 0x000fe2000fffe03f */
[----:B------:R-:W-:Y:S01]  /*2340*/  IMAD.MOV.U32 R141, RZ, RZ, R229 ;  /* 0x000000ffff8d7224 */ /* 0x000fe200078e00e5 */
[----:B------:R-:W-:Y:S01]  /*2350*/  UMOV UR5, 0x80000020 ;  /* 0x8000002000057882 */ /* 0x000fe20000000000 */
[----:B------:R-:W-:Y:S01]  /*2360*/  IMAD.MOV.U32 R142, RZ, RZ, R228 ;  /* 0x000000ffff8e7224 */ /* 0x000fe200078e00e4 */
[----:B------:R-:W-:Y:S01]  /*2370*/  UMOV UR7, 0x80000020 ;  /* 0x8000002000077882 */ /* 0x000fe20000000000 */
[----:B------:R-:W-:-:S02]  /*2380*/  IMAD.MOV.U32 R143, RZ, RZ, R227 ;  /* 0x000000ffff8f7224 */ /* 0x000fc400078e00e3 */
[----:B------:R-:W-:Y:S02]  /*2390*/  IMAD.MOV.U32 R144, RZ, RZ, R226 ;  /* 0x000000ffff907224 */ /* 0x000fe400078e00e2 */
[----:B------:R-:W-:Y:S01]  /*23a0*/  IMAD.MOV.U32 R145, RZ, RZ, R225 ;  /* 0x000000ffff917224 */ /* 0x000fe200078e00e1 */
[----:B------:R-:W-:Y:S01]  /*23b0*/  MOV R225, R14 ;  /* 0x0000000e00e17202 */ /* 0x000fe20000000f00 */
[----:B------:R-:W-:Y:S02]  /*23c0*/  IMAD.MOV.U32 R147, RZ, RZ, R223 ;  /* 0x000000ffff937224 */ /* 0x000fe400078e00df */
[----:B------:R-:W-:Y:S02]  /*23d0*/  IMAD.MOV.U32 R148, RZ, RZ, R222 ;  /* 0x000000ffff947224 */ /* 0x000fe400078e00de */
[----:B------:R-:W-:Y:S02]  /*23e0*/  IMAD.MOV.U32 R149, RZ, RZ, R221 ;  /* 0x000000ffff957224 */ /* 0x000fe400078e00dd */
        /* <DEDUP_REMOVED lines=18> */
[----:B------:R-:W-:-:S06]  /*2510*/  IMAD.MOV.U32 R235, RZ, RZ, R3 ;  /* 0x000000ffffeb7224 */ /* 0x000fcc00078e0003 */
[----:B--2---:R-:W-:-:S06]  /*2520*/  WARPGROUP.ARRIVE ;  /* 0x00000000000079c5 */ /* 0x004fcc0000000000 */
[----:B------:R-:W-:Y:S03]  /*2530*/  HGMMA.64x256x16.F32.BF16 R108, gdesc[UR4], R108, gsb0 ;  /* 0x03e00000046c79f0 */ /* 0x000fe6000800186c */
[----:B------:R-:W-:Y:S02]  /*2540*/  WARPGROUP.DEPBAR.LE gsb0, 0x0 ;  /* 0x00008000000079c5 */ /* 0x000fe40000010000 */
[----:B------:R-:W-:Y:S04]  /*2550*/  STL.64 [R1], R108 ;  /* 0x0000006c01007387 */ /* 0x000fe80000100a00 */
        /* <DEDUP_REMOVED lines=63> */
[----:B0-----:R1:W5:Y:S04]  /*2950*/  LDL.LU R152, [R1+0x2b8] ;  /* 0x0002b80001987983 */ /* 0x0013680000300800 */
[----:B------:R-:W2:Y:S04]  /*2960*/  LDL.LU.64 R150, [R1+0x2b0] ;  /* 0x0002b00001967983 */ /* 0x000ea80000300a00 */
        /* <DEDUP_REMOVED lines=20> */
[----:B------:R-:W2:Y:S01]  /*2ab0*/  LDL.LU.64 R108, [R1+0x208] ;  /* 0x00020800016c7983 */ /* 0x000ea20000300a00 */
[----:B------:R-:W-:Y:S01]  /*2ac0*/  UIADD3 UR4, UR10, 0x202, URZ ;  /* 0x000002020a047890 */ /* 0x000fe2000fffe03f */
[----:B------:R-:W-:Y:S01]  /*2ad0*/  UMOV UR5, 0x80000020 ;  /* 0x8000002000057882 */ /* 0x000fe20000000000 */
[----:B--2---:R-:W-:-:S07]  /*2ae0*/  WARPGROUP.ARRIVE ;  /* 0x00000000000079c5 */ /* 0x004fce0000000000 */
[----:B------:R-:W-:Y:S03]  /*2af0*/  HGMMA.64x256x16.F32.BF16 R24, gdesc[UR4], R24, gsb0 ;  /* 0x03e00000041879f0 */ /* 0x000fe60008001818 */
[----:B------:R-:W-:Y:S02]  /*2b00*/  WARPGROUP.DEPBAR.LE gsb0, 0x0 ;  /* 0x00008000000079c5 */ /* 0x000fe40000010000 */
[----:B-1----:R-:W-:Y:S05]  /*2b10*/  @!P1 BRA `(.L_x_22) ;  /* 0x0000002000949947 */ /* 0x002fea0003800000 */
[----:B------:R-:W-:Y:S02]  /*2b20*/  UIADD3 UR4, UR39, 0x1, URZ ;  /* 0x0000000127047890 */ /* 0x000fe4000fffe03f */
[----:B------:R-:W-:Y:S02]  /*2b30*/  UMOV UR11, UR39 ;  /* 0x00000027000b7c82 */ /* 0x000fe40008000000 */
[----:B------:R-:W-:-:S04]  /*2b40*/  UISETP.NE.AND UP0, UPT, UR4, 0x5, UPT ;  /* 0x000000050400788c */ /* 0x000fc8000bf05270 */
[----:B------:R-:W-:Y:S02]  /*2b50*/  USEL UR5, URZ, 0x1, UP0 ;  /* 0x000000013f057887 */ /* 0x000fe40008000000 */
[----:B------:R-:W-:Y:S02]  /*2b60*/  USEL UR10, UR4, URZ, UP0 ;  /* 0x0000003f040a7287 */ /* 0x000fe40008000000 */
[----:B------:R-:W-:-:S06]  /*2b70*/  ULOP3.LUT UR5, UR38, UR5, URZ, 0x3c, !UPT ;  /* 0x0000000526057292 */ /* 0x000fcc000f8e3c3f */
[----:B------:R-:W-:-:S07]  /*2b80*/  IMAD.U32 R3, RZ, RZ, UR5 ;  /* 0x00000005ff037e24 */ /* 0x000fce000f8e00ff */
.L_x_29:
[----:B------:R-:W-:Y:S05]  /*2b90*/  @!P0 BRA `(.L_x_23) ;  /* 0x0000000000048947 */ /* 0x000fea0003800000 */
[----:B------:R-:W-:Y:S01]  /*2ba0*/  BPT.TRAP 0x1 ;  /* 0x000000040000795c */ /* 0x000fe20000300000 */
.L_x_23:
[----:B------:R-:W0:Y:S01]  /*2bb0*/  S2UR UR5, SR_CgaCtaId ;  /* 0x00000000000579c3 */ /* 0x000e220000008800 */
[----:B------:R-:W-:Y:S01]  /*2bc0*/  UMOV UR4, 0x400 ;  /* 0x0000040000047882 */ /* 0x000fe20000000000 */
[----:B------:R-:W-:Y:S01]  /*2bd0*/  IMAD.U32 R5, RZ, RZ, UR10 ;  /* 0x0000000aff057e24 */ /* 0x000fe2000f8e00ff */
[----:B------:R-:W-:Y:S01]  /*2be0*/  SHF.L.U32 R6, R3, 0x1f, RZ ;  /* 0x0000001f03067819 */ /* 0x000fe200000006ff */
[----:B0-----:R-:W-:-:S06]  /*2bf0*/  ULEA UR4, UR5, UR4, 0x18 ;  /* 0x0000000405047291 */ /* 0x001fcc000f8ec03f */
[----:B------:R-:W-:-:S05]  /*2c00*/  IMAD.U32 R0, RZ, RZ, UR4 ;  /* 0x00000004ff007e24 */ /* 0x000fca000f8e00ff */
[----:B------:R-:W-:-:S04]  /*2c10*/  LEA R5, R5, R0, 0x3 ;  /* 0x0000000005057211 */ /* 0x000fc800078e18ff */
[----:B------:R0:W1:Y:S01]  /*2c20*/  SYNCS.PHASECHK.TRANS64.TRYWAIT P1, [R5+URZ], R6 ;  /* 0x00000006050075a7 */ /* 0x000062000802017f */
[----:B------:R-:W-:Y:S05]  /*2c30*/  @!P0 BRA `(.L_x_24) ;  /* 0x0000000000048947 */ /* 0x000fea0003800000 */
[----:B------:R-:W-:Y:S01]  /*2c40*/  BPT.TRAP 0x1 ;  /* 0x000000040000795c */ /* 0x000fe20000300000 */
.L_x_24:
[----:B-1----:R-:W-:Y:S05]  /*2c50*/  @P1 BRA `(.L_x_25) ;  /* 0x0000000000081947 */ /* 0x002fea0003800000 */
[----:B------:R-:W1:Y:S02]  /*2c60*/  SYNCS.PHASECHK.TRANS64.TRYWAIT P1, [R5+URZ], R6 ;  /* 0x00000006050075a7 */ /* 0x000e64000802017f */
[----:B-1----:R-:W-:Y:S05]  /*2c70*/  @!P1 BRA `(.L_x_26) ;  /* 0x0000015400349947 */ /* 0x002fea0003800000 */
.L_x_25:
        /* <DEDUP_REMOVED lines=64> */
[----:B--2---:R-:W2:Y:S04]  /*3080*/  LDL.LU.64 R24, [R1] ;  /* 0x0000000001187983 */ /* 0x004ea80000300a00 */
        /* <DEDUP_REMOVED lines=63> */
[----:B------:R-:W-:-:S02]  /*3480*/  ULEA UR12, UR10, UR8, 0xa ;  /* 0x000000080a0c7291 */ /* 0x000fc4000f8e503f */
[----:B------:R-:W-:Y:S01]  /*3490*/  ULEA UR13, UR10, UR9, 0xa ;  /* 0x000000090a0d7291 */ /* 0x000fe2000f8e503f */
[----:B------:R-:W-:Y:S01]  /*34a0*/  UMOV UR5, 0x80000020 ;  /* 0x8000002000057882 */ /* 0x000fe20000000000 */
[----:B------:R-:W-:-:S03]  /*34b0*/  UMOV UR7, 0x80000020 ;  /* 0x8000002000077882 */ /* 0x000fc60000000000 */
[----:B------:R-:W-:Y:S02]  /*34c0*/  UMOV UR4, UR12 ;  /* 0x0000000c00047c82 */ /* 0x000fe40008000000 */
[----:B------:R-:W-:Y:S01]  /*34d0*/  UMOV UR6, UR13 ;  /* 0x0000000d00067c82 */ /* 0x000fe20008000000 */
[----:B--2---:R-:W-:-:S06]  /*34e0*/  WARPGROUP.ARRIVE ;  /* 0x00000000000079c5 */ /* 0x004fcc0000000000 */
[----:B------:R-:W-:Y:S03]  /*34f0*/  HGMMA.64x256x16.F32.BF16 R24, gdesc[UR4], R24, gsb0 ;  /* 0x03e00000041879f0 */ /* 0x000fe60008001818 */
[----:B------:R-:W-:Y:S02]  /*3500*/  WARPGROUP.DEPBAR.LE gsb0, 0x0 ;  /* 0x00008000000079c5 */ /* 0x000fe40000010000 */
[----:B------:R-:W-:Y:S01]  /*3510*/  STL.64 [R1], R24 ;  /* 0x0000001801007387 */ /* 0x000fe20000100a00 */
[----:B01----:R-:W-:Y:S01]  /*3520*/  IMAD.MOV.U32 R6, RZ, RZ, R150 ;  /* 0x000000ffff067224 */ /* 0x003fe200078e0096 */
        /* <DEDUP_REMOVED lines=50> */
[----:B------:R0:W-:Y:S01]  /*3850*/  STL.64 [R1+0x68], R50 ;  /* 0x0000683201007387 */ /* 0x0001e20000100a00 */
[----:B------:R-:W-:Y:S01]  /*3860*/  IMAD.MOV.U32 R204, RZ, RZ, R120 ;  /* 0x000000ffffcc7224 */ /* 0x000fe200078e0078 */
[----:B------:R-:W-:Y:S01]  /*3870*/  MOV R229, R58 ;  /* 0x0000003a00e57202 */ /* 0x000fe20000000f00 */
[----:B------:R-:W-:Y:S01]  /*3880*/  IMAD.MOV.U32 R202, RZ, RZ, R118 ;  /* 0x000000ffffca7224 */ /* 0x000fe200078e0076 */
[----:B------:R-:W2:Y:S01]  /*3890*/  LDL.LU.64 R150, [R1+0x4b8] ;  /* 0x0004b80001967983 */ /* 0x000ea20000300a00 */
[----:B------:R-:W-:-:S02]  /*38a0*/  IMAD.MOV.U32 R203, RZ, RZ, R119 ;  /* 0x000000ffffcb7224 */ /* 0x000fc400078e0077 */
[----:B------:R-:W-:Y:S01]  /*38b0*/  IMAD.MOV.U32 R200, RZ, RZ, R116 ;  /* 0x000000ffffc87224 */ /* 0x000fe200078e0074 */
[----:B------:R-:W2:Y:S01]  /*38c0*/  LDL.LU.64 R148, [R1+0x4b0] ;  /* 0x0004b00001947983 */ /* 0x000ea20000300a00 */
[----:B------:R-:W-:Y:S02]  /*38d0*/  IMAD.MOV.U32 R201, RZ, RZ, R117 ;  /* 0x000000ffffc97224 */ /* 0x000fe400078e0075 */
[----:B------:R-:W-:Y:S01]  /*38e0*/  IMAD.MOV.U32 R199, RZ, RZ, R115 ;  /* 0x000000ffffc77224 */ /* 0x000fe200078e0073 */
[----:B------:R-:W2:Y:S01]  /*38f0*/  LDL.LU.64 R146, [R1+0x4a8] ;  /* 0x0004a80001927983 */ /* 0x000ea20000300a00 */
[----:B------:R-:W-:Y:S02]  /*3900*/  IMAD.MOV.U32 R196, RZ, RZ, R112 ;  /* 0x000000ffffc47224 */ /* 0x000fe400078e0070 */
        /* <DEDUP_REMOVED lines=100> */
[----:B0-----:R-:W2:Y:S04]  /*3f50*/  LDL.LU.64 R50, [R1+0x328] ;  /* 0x0003280001327983 */ /* 0x001ea80000300a00 */
        /* <DEDUP_REMOVED lines=14> */
[----:B------:R-:W-:-:S02]  /*4040*/  UMOV UR5, 0x80000020 ;  /* 0x8000002000057882 */ /* 0x000fc40000000000 */
[----:B-----5:R-:W-:Y:S01]  /*4050*/  STL [R1+0x2b8], R152 ;  /* 0x0002b89801007387 */ /* 0x020fe20000100800 */
[----:B--2---:R-:W-:-:S06]  /*4060*/  WARPGROUP.ARRIVE ;  /* 0x00000000000079c5 */ /* 0x004fcc0000000000 */
[----:B------:R-:W-:Y:S03]  /*4070*/  HGMMA.64x256x16.F32.BF16 R24, gdesc[UR4], R24, gsb0 ;  /* 0x03e00000041879f0 */ /* 0x000fe60008001818 */
        /* <DEDUP_REMOVED lines=56> */
[----:B------:R-:W-:Y:S01]  /*4400*/  MOV R234, R6 ;  /* 0x0000000600ea7202 */ /* 0x000fe20000000f00 */
[----:B------:R-:W-:-:S02]  /*4410*/  IMAD.MOV.U32 R139, RZ, RZ, R232 ;  /* 0x000000ffff8b7224 */ /* 0x000fc400078e00e8 */
[----:B------:R-:W-:Y:S02]  /*4420*/  IMAD.MOV.U32 R141, RZ, RZ, R230 ;  /* 0x000000ffff8d7224 */ /* 0x000fe400078e00e6 */
[----:B------:R-:W-:Y:S02]  /*4430*/  IMAD.MOV.U32 R142, RZ, RZ, R229 ;  /* 0x000000ffff8e7224 */ /* 0x000fe400078e00e5 */
[----:B------:R-:W-:Y:S02]  /*4440*/  IMAD.MOV.U32 R143, RZ, RZ, R228 ;  /* 0x000000ffff8f7224 */ /* 0x000fe400078e00e4 */
[----:B------:R-:W-:Y:S01]  /*4450*/  IMAD.MOV.U32 R144, RZ, RZ, R227 ;  /* 0x000000ffff907224 */ /* 0x000fe200078e00e3 */
[----:B------:R-:W-:Y:S01]  /*4460*/  MOV R227, R13 ;  /* 0x0000000d00e37202 */ /* 0x000fe20000000f00 */
[----:B------:R-:W-:Y:S02]  /*4470*/  IMAD.MOV.U32 R145, RZ, RZ, R226 ;  /* 0x000000ffff917224 */ /* 0x000fe400078e00e2 */
        /* <DEDUP_REMOVED lines=20> */
[----:B------:R-:W-:Y:S01]  /*45c0*/  IMAD.MOV.U32 R235, RZ, RZ, R5 ;  /* 0x000000ffffeb7224 */ /* 0x000fe200078e0005 */
[----:B------:R-:W-:Y:S02]  /*45d0*/  UIADD3 UR4, UR12, 0x2, URZ ;  /* 0x000000020c047890 */ /* 0x000fe4000fffe03f */
[----:B------:R-:W-:Y:S01]  /*45e0*/  UIADD3 UR6, UR13, 0x2, URZ ;  /* 0x000000020d067890 */ /* 0x000fe2000fffe03f */
[----:B------:R-:W-:Y:S01]  /*45f0*/  UMOV UR5, 0x80000020 ;  /* 0x8000002000057882 */ /* 0x000fe20000000000 */
[----:B------:R-:W-:Y:S01]  /*4600*/  UMOV UR7, 0x80000020 ;  /* 0x8000002000077882 */ /* 0x000fe20000000000 */
        /* <DEDUP_REMOVED lines=96> */
[----:B------:R-:W-:Y:S01]  /*4c10*/  BPT.TRAP 0x1 ;  /* 0x000000040000795c */ /* 0x000fe20000300000 */
.L_x_27:
[----:B------:R-:W-:Y:S01]  /*4c20*/  ISETP.NE.AND P1, PT, R17, RZ, PT ;  /* 0x000000ff1100720c */ /* 0x000fe20003f25270 */
[----:B------:R-:W-:Y:S01]  /*4c30*/  IMAD.U32 R5, RZ, RZ, UR11 ;  /* 0x0000000bff057e24 */ /* 0x000fe2000f8e00ff */
[----:B------:R-:W-:-:S11]  /*4c40*/  UISETP.GT.U32.AND UP0, UPT, UR40, 0x1, UPT ;  /* 0x000000012800788c */ /* 0x000fd6000bf04070 */
[----:B------:R-:W-:-:S04]  /*4c50*/  @P1 IMAD R5, R5, 0x8, R0 ;  /* 0x0000000805051824 */ /* 0x000fc800078e0200 */
[----:B------:R-:W-:-:S05]  /*4c60*/  @P1 VIADD R5, R5, 0x28 ;  /* 0x0000002805051836 */ /* 0x000fca0000000000 */
[----:B-----5:R-:W-:-:S04]  /*4c70*/  @P1 PRMT R5, R152, 0x654, R5 ;  /* 0x0000065498051816 */ /* 0x020fc80000000005 */
[----:B------:R0:W-:Y:S01]  /*4c80*/  @P1 SYNCS.ARRIVE.TRANS64.RED.A1T0 RZ, [R5+URZ], RZ ;  /* 0x000000ff05ff19a7 */ /* 0x0001e2000810043f */
[----:B------:R-:W-:-:S13]  /*4c90*/  PLOP3.LUT P1, PT, PT, PT, UP0, 0x80, 0x0 ;  /* 0x000000000000781c */ /* 0x000fda0003f2f008 */
[----:B0-----:R-:W-:Y:S05]  /*4ca0*/  @P1 BRA `(.L_x_28) ;  /* 0x0000000000041947 */ /* 0x001fea0003800000 */
[----:B------:R-:W-:Y:S01]  /*4cb0*/  BPT.TRAP 0x1 ;  /* 0x000000040000795c */ /* 0x000fe20000300000 */
.L_x_28:
[----:B------:R-:W-:Y:S01]  /*4cc0*/  UIADD3 UR10, UR10, 0x1, URZ ;  /* 0x000000010a0a7890 */ /* 0x000fe2000fffe03f */
[C---:B------:R-:W-:Y:S01]  /*4cd0*/  ISETP.GT.AND P1, PT, R4.reuse, 0x1, PT ;  /* 0x000000010400780c */ /* 0x040fe20003f24270 */
[----:B------:R-:W-:Y:S01]  /*4ce0*/  UIADD3 UR11, UR11, 0x1, URZ ;  /* 0x000000010b0b7890 */ /* 0x000fe2000fffe03f */
[----:B------:R-:W-:Y:S01]  /*4cf0*/  VIADD R4, R4, 0xffffffff ;  /* 0xffffffff04047836 */ /* 0x000fe20000000000 */
[----:B------:R-:W-:Y:S02]  /*4d00*/  UISETP.NE.AND UP0, UPT, UR10, 0x5, UPT ;  /* 0x000000050a00788c */ /* 0x000fe4000bf05270 */
[----:B------:R-:W-:Y:S02]  /*4d10*/  UISETP.NE.AND UP1, UPT, UR11, 0x5, UPT ;  /* 0x000000050b00788c */ /* 0x000fe4000bf25270 */
[----:B------:R-:W-:Y:S02]  /*4d20*/  USEL UR4, URZ, 0x1, UP0 ;  /* 0x000000013f047887 */ /* 0x000fe40008000000 */
[----:B------:R-:W-:-:S02]  /*4d30*/  USEL UR10, UR10, URZ, UP0 ;  /* 0x0000003f0a0a7287 */ /* 0x000fc40008000000 */
[----:B------:R-:W-:Y:S02]  /*4d40*/  USEL UR11, UR11, URZ, UP1 ;  /* 0x0000003f0b0b7287 */ /* 0x000fe40008800000 */
[----:B------:R-:W-:Y:S01]  /*4d50*/  LOP3.LUT R3, R3, UR4, RZ, 0x3c, !PT ;  /* 0x0000000403037c12 */ /* 0x000fe2000f8e3cff */
[----:B------:R-:W-:Y:S09]  /*4d60*/  @P1 BRA `(.L_x_29) ;  /* 0xffffffdc00881947 */ /* 0x000ff2000383ffff */
.L_x_22:
[----:B------:R-:W0:Y:S02]  /*4d70*/  LDC R3, c[0x0][0x28c] ;  /* 0x0000a300ff037b82 */ /* 0x000e240000000800 */
[----:B0-----:R-:W-:-:S13]  /*4d80*/  ISETP.GE.AND P1, PT, R3, 0x1, PT ;  /* 0x000000010300780c */ /* 0x001fda0003f26270 */
[----:B------:R-:W-:Y:S05]  /*4d90*/  @!P1 BRA `(.L_x_30) ;  /* 0x0000000000549947 */ /* 0x000fea0003800000 */
[----:B------:R-:W-:Y:S05]  /*4da0*/  @!P0 BRA `(.L_x_31) ;  /* 0x0000000000048947 */ /* 0x000fea0003800000 */
[----:B------:R-:W-:Y:S01]  /*4db0*/  BPT.TRAP 0x1 ;  /* 0x000000040000795c */ /* 0x000fe20000300000 */
.L_x_31:
[----:B------:R-:W-:Y:S01]  /*4dc0*/  ISETP.NE.AND P0, PT, R17, RZ, PT ;  /* 0x000000ff1100720c */ /* 0x000fe20003f05270 */
[----:B------:R-:W-:-:S12]  /*4dd0*/  BSSY B0, `(.L_x_32) ;  /* 0x000000d000007945 */ /* 0x000fd80003800000 */
[----:B------:R-:W-:Y:S05]  /*4de0*/  @!P0 BRA `(.L_x_33) ;  /* 0x00000000002c8947 */ /* 0x000fea0003800000 */
[----:B------:R-:W-:-:S04]  /*4df0*/  UISETP.LT.AND UP0, UPT, UR44, 0x1, UPT ;  /* 0x000000012c00788c */ /* 0x000fc8000bf01270 */
[----:B------:R-:W-:-:S04]  /*4e00*/  USEL UR6, UR44, 0x1, UP0 ;  /* 0x000000012c067887 */ /* 0x000fc80008000000 */
[----:B------:R-:W-:-:S04]  /*4e10*/  UIADD3 UR6, UR39, UR44, -UR6 ;  /* 0x0000002c27067290 */ /* 0x000fc8000fffe806 */
[----:B------:R-:W-:-:S04]  /*4e20*/  UIMAD.WIDE.U32 UR4, UR6, -0x33333333, URZ ;  /* 0xcccccccd060478a5 */ /* 0x000fc8000f8e003f */
[----:B------:R-:W-:-:S04]  /*4e30*/  USHF.R.U32.HI UR4, URZ, 0x2, UR5 ;  /* 0x000000023f047899 */ /* 0x000fc80008011605 */
[----:B------:R-:W-:-:S06]  /*4e40*/  UIMAD UR6, UR4, -0x5, UR6 ;  /* 0xfffffffb040678a4 */ /* 0x000fcc000f8e0206 */
[----:B------:R-:W-:-:S05]  /*4e50*/  IMAD.U32 R3, RZ, RZ, UR6 ;  /* 0x00000006ff037e24 */ /* 0x000fca000f8e00ff */
[----:B------:R-:W-:-:S05]  /*4e60*/  LEA R0, R3, R0, 0x3 ;  /* 0x0000000003007211 */ /* 0x000fca00078e18ff */
[----:B------:R-:W-:-:S05]  /*4e70*/  VIADD R0, R0, 0x28 ;  /* 0x0000002800007836 */ /* 0x000fca0000000000 */
[----:B-----5:R-:W-:-:S04]  /*4e80*/  PRMT R0, R152, 0x654, R0 ;  /* 0x0000065498007816 */ /* 0x020fc80000000000 */
[----:B------:R0:W-:Y:S03]  /*4e90*/  SYNCS.ARRIVE.TRANS64.RED.A1T0 RZ, [R0+URZ], RZ ;  /* 0x000000ff00ff79a7 */ /* 0x0001e6000810043f */
.L_x_33:
[----:B------:R-:W-:Y:S05]  /*4ea0*/  BSYNC B0 ;  /* 0x0000000000007941 */ /* 0x000fea0003800000 */
.L_x_32:
[----:B------:R-:W-:-:S06]  /*4eb0*/  UISETP.GT.U32.AND UP0, UPT, UR40, 0x1, UPT ;  /* 0x000000012800788c */ /* 0x000fcc000bf04070 */
[----:B------:R-:W-:-:S13]  /*4ec0*/  PLOP3.LUT P0, PT, PT, PT, UP0, 0x80, 0x0 ;  /* 0x000000000000781c */ /* 0x000fda0003f0f008 */
[----:B------:R-:W-:Y:S05]  /*4ed0*/  @P0 BRA `(.L_x_30) ;  /* 0x0000000000040947 */ /* 0x000fea0003800000 */
[----:B------:R-:W-:Y:S01]  /*4ee0*/  BPT.TRAP 0x1 ;  /* 0x000000040000795c */ /* 0x000fe20000300000 */
.L_x_30:
[----:B------:R-:W1:Y:S01]  /*4ef0*/  S2R R8, SR_TID.X ;  /* 0x0000000000087919 */ /* 0x000e620000002100 */
[----:B------:R-:W-:Y:S01]  /*4f00*/  IMAD.MOV.U32 R19, RZ, RZ, 0x6540 ;  /* 0x00006540ff137424 */ /* 0x000fe200078e00ff */
[----:B------:R-:W-:Y:S02]  /*4f10*/  UIMAD.WIDE UR6, UR41, 0x100, URZ ;  /* 0x00000100290678a5 */ /* 0x000fe4000f8e023f */
[----:B------:R-:W-:Y:S01]  /*4f20*/  USHF.R.S32.HI UR10, URZ, 0x1f, UR43 ;  /* 0x0000001f3f0a7899 */ /* 0x000fe2000801142b */
[----:B------:R-:W-:Y:S01]  /*4f30*/  ULDC.64 UR8, c[0x0][0x5d0] ;  /* 0x0001740000087ab9 */ /* 0x000fe20000000a00 */
[----:B------:R-:W-:Y:S02]  /*4f40*/  USHF.L.U32 UR41, UR41, 0x8, URZ ;  /* 0x0000000829297899 */ /* 0x000fe4000800063f */
[----:B------:R-:W-:Y:S02]  /*4f50*/  UIMAD UR4, UR10, UR8, URZ ;  /* 0x000000080a0472a4 */ /* 0x000fe4000f8e023f */
[----:B------:R-:W-:-:S02]  /*4f60*/  UIADD3 UR39, UR44, UR39, URZ ;  /* 0x000000272c277290 */ /* 0x000fc4000fffe03f */
[----:B------:R-:W-:Y:S02]  /*4f70*/  UIMAD UR4, UR43, UR9, UR4 ;  /* 0x000000092b0472a4 */ /* 0x000fe4000f8e0204 */
[----:B------:R-:W-:Y:S02]  /*4f80*/  UISETP.GT.U32.AND UP1, UPT, UR39, 0x4, UPT ;  /* 0x000000042700788c */ /* 0x000fe4000bf24070 */
[----:B------:R-:W-:Y:S02]  /*4f90*/  UISETP.GE.U32.AND UP2, UPT, UR44, 0x5, UPT ;  /* 0x000000052c00788c */ /* 0x000fe4000bf46070 */
[----:B------:R-:W-:Y:S01]  /*4fa0*/  UISETP.LT.U32.AND UP1, UPT, UR44, 0x5, UP1 ;  /* 0x000000052c00788c */ /* 0x000fe20008f21070 */
[--C-:B-1----:R-:W-:Y:S01]  /*4fb0*/  SHF.R.U32.HI R4, RZ, 0x7, R8.reuse ;  /* 0x00000007ff047819 */ /* 0x102fe20000011608 */
[----:B------:R-:W-:Y:S01]  /*4fc0*/  IMAD.SHL.U32 R18, R8, 0x2, RZ ;  /* 0x0000000208127824 */ /* 0x000fe200078e00ff */
[----:B------:R-:W-:Y:S02]  /*4fd0*/  SHF.R.U32.HI R5, RZ, 0x2, R8 ;  /* 0x00000002ff057819 */ /* 0x000fe40000011608 */
[----:B------:R-:W-:-:S02]  /*4fe0*/  LOP3.LUT R4, R4, 0x1, RZ, 0xc0, !PT ;  /* 0x0000000104047812 */ /* 0x000fc400078ec0ff */
[----:B------:R-:W-:Y:S02]  /*4ff0*/  LOP3.LUT R6, R8, 0x60, RZ, 0xc0, !PT ;  /* 0x0000006008067812 */ /* 0x000fe400078ec0ff */
[----:B------:R-:W-:Y:S01]  /*5000*/  LOP3.LUT R5, R5, 0x7, RZ, 0xc0, !PT ;  /* 0x0000000705057812 */ /* 0x000fe200078ec0ff */
[----:B------:R-:W-:Y:S01]  /*5010*/  IMAD.SHL.U32 R3, R4, 0x40, RZ ;  /* 0x0000004004037824 */ /* 0x000fe200078e00ff */
[----:B------:R-:W-:Y:S02]  /*5020*/  LOP3.LUT R18, R18, 0x6, RZ, 0xc0, !PT ;  /* 0x0000000612127812 */ /* 0x000fe400078ec0ff */
[----:B------:R-:W-:Y:S02]  /*5030*/  SHF.R.U32.HI R6, RZ, 0x1, R6 ;  /* 0x00000001ff067819 */ /* 0x000fe40000011606 */
[--C-:B------:R-:W-:Y:S02]  /*5040*/  LOP3.LUT R3, R3, 0x40, R5.reuse, 0xe2, !PT ;  /* 0x0000004003037812 */ /* 0x100fe400078ee205 */
[----:B------:R-:W-:Y:S01]  /*5050*/  PRMT R18, R18, R19, UR42 ;  /* 0x0000002a12127e16 */ /* 0x000fe20008000013 */
[----:B------:R-:W-:Y:S01]  /*5060*/  USHF.L.U32 UR42, UR42, 0x8, URZ ;  /* 0x000000082a2a7899 */ /* 0x000fe2000800063f */
[----:B0-----:R-:W-:Y:S01]  /*5070*/  IADD3 R0, RZ, -R6, -R5 ;  /* 0x80000006ff007210 */ /* 0x001fe20007ffe805 */
[----:B------:R-:W-:Y:S01]  /*5080*/  IMAD.MOV.U32 R5, RZ, RZ, -0x2 ;  /* 0xfffffffeff057424 */ /* 0x000fe200078e00ff */
[----:B------:R-:W-:Y:S01]  /*5090*/  LOP3.LUT R3, R3, UR6, R6, 0xfe, !PT ;  /* 0x0000000603037c12 */ /* 0x000fe2000f8efe06 */
[----:B------:R-:W-:Y:S01]  /*50a0*/  IMAD.U32 R6, RZ, RZ, UR8 ;  /* 0x00000008ff067e24 */ /* 0x000fe2000f8e00ff */
[----:B------:R-:W-:Y:S01]  /*50b0*/  SHF.R.S32.HI R19, RZ, 0x1f, R18 ;  /* 0x0000001fff137819 */ /* 0x000fe20000011412 */
[----:B------:R-:W-:Y:S01]  /*50c0*/  ULDC UR8, c[0x0][0x284] ;  /* 0x0000a10000087ab9 */ /* 0x000fe20000000800 */
[----:B------:R-:W-:Y:S01]  /*50d0*/  IMAD R0, R4, -0x40, R0 ;  /* 0xffffffc004007824 */ /* 0x000fe200078e0200 */
[----:B------:R-:W-:Y:S01]  /*50e0*/  MOV R153, UR8 ;  /* 0x0000000800997c02 */ /* 0x000fe20008000f00 */
[----:B------:R-:W-:-:S03]  /*50f0*/  IMAD.WIDE.U32 R6, R6, UR43, R18 ;  /* 0x0000002b06067c25 */ /* 0x000fc6000f8e0012 */
[----:B------:R-:W-:Y:S01]  /*5100*/  IADD3 R153, R153, -UR41, R0 ;  /* 0x8000002999997c10 */ /* 0x000fe2000fffe000 */
[----:B------:R-:W-:Y:S01]  /*5110*/  VIADD R7, R7, UR4 ;  /* 0x0000000407077c36 */ /* 0x000fe20008000000 */
[----:B------:R-:W-:Y:S01]  /*5120*/  ULDC UR4, c[0x0][0x288] ;  /* 0x0000a20000047ab9 */ /* 0x000fe20000000800 */
[----:B------:R-:W-:Y:S01]  /*5130*/  LOP3.LUT R0, R8, 0x3, RZ, 0xc0, !PT ;  /* 0x0000000308007812 */ /* 0x000fe200078ec0ff */
[----:B------:R-:W-:-:S04]  /*5140*/  UISETP.GE.AND UP0, UPT, UR42, UR4, UPT ;  /* 0x000000042a00728c */ /* 0x000fc8000bf06270 */
[----:B------:R-:W-:Y:S01]  /*5150*/  UISETP.GE.OR UP0, UPT, UR41, UR8, UP0 ;  /* 0x000000082900728c */ /* 0x000fe20008706670 */
[----:B------:R-:W-:Y:S01]  /*5160*/  IMAD R0, R0, R5, UR4 ;  /* 0x0000000400007e24 */ /* 0x000fe2000f8e0205 */
[----:B------:R-:W-:Y:S02]  /*5170*/  UIMAD.WIDE.U32 UR4, UR39, -0x33333333, URZ ;  /* 0xcccccccd270478a5 */ /* 0x000fe4000f8e003f */
[----:B------:R-:W-:Y:S01]  /*5180*/  USEL UR8, URZ, 0x1, !UP1 ;  /* 0x000000013f087887 */ /* 0x000fe2000c800000 */
[----:B------:R-:W-:Y:S01]  /*5190*/  VIADD R0, R0, -UR42 ;  /* 0x8000002a00007c36 */ /* 0x000fe20008000000 */
[----:B------:R-:W-:Y:S01]  /*51a0*/  PLOP3.LUT P0, PT, PT, PT, UP0, 0x80, 0x0 ;  /* 0x000000000000781c */ /* 0x000fe20003f0f008 */
[----:B------:R-:W-:Y:S02]  /*51b0*/  USHF.R.U32.HI UR4, URZ, 0x2, UR5 ;  /* 0x000000023f047899 */ /* 0x000fe40008011605 */
[----:B------:R-:W-:Y:S02]  /*51c0*/  ULOP3.LUT UR38, UR38, UR8, URZ, 0x3c, !UPT ;  /* 0x0000000826267292 */ /* 0x000fe4000f8e3c3f */
[----:B------:R-:W-:-:S02]  /*51d0*/  UIMAD UR39, UR4, -0x5, UR39 ;  /* 0xfffffffb042778a4 */ /* 0x000fc4000f8e0227 */
[----:B------:R-:W-:Y:S01]  /*51e0*/  @UP2 ULOP3.LUT UR38, UR38, 0x1, UR4, 0x78, !UPT ;  /* 0x0000000126262892 */ /* 0x000fe2000f8e7804 */
[----:B------:R-:W-:-:S05]  /*51f0*/  UMOV UR41, 0xffffffff ;  /* 0xffffffff00297882 */ /* 0x000fca0000000000 */
[----:B------:R-:W-:Y:S06]  /*5200*/  @P0 BRA `(.L_x_34) ;  /* 0x0000010c00e80947 */ /* 0x000fec0003800000 */
[----:B-----5:R-:W-:Y:S01]  /*5210*/  FSETP.NEU.AND P0, PT, R16, RZ, PT ;  /* 0x000000ff1000720b */ /* 0x020fe20003f0d000 */
[----:B------:R-:W-:Y:S01]  /*5220*/  ULDC.64 UR8, c[0x0][0x5c8] ;  /* 0x0001720000087ab9 */ /* 0x000fe20000000a00 */
[----:B------:R-:W-:Y:S01]  /*5230*/  ISETP.GT.AND P3, PT, R153, RZ, PT ;  /* 0x000000ff9900720c */ /* 0x000fe20003f64270 */
[----:B------:R-:W-:Y:S01]  /*5240*/  UIMAD UR4, UR7, UR8, URZ ;  /* 0x00000008070472a4 */ /* 0x000fe2000f8e023f */
[----:B------:R-:W-:Y:S01]  /*5250*/  IMAD.U32 R10, RZ, RZ, UR9 ;  /* 0x00000009ff0a7e24 */ /* 0x000fe2000f8e00ff */
[----:B------:R-:W-:Y:S01]  /*5260*/  BSSY B0, `(.L_x_34) ;  /* 0x00010f4000007945 */ /* 0x000fe20003800000 */
[----:B------:R-:W-:Y:S01]  /*5270*/  IMAD.WIDE.U32 R6, R3, UR8, R6 ;  /* 0x0000000803067c25 */ /* 0x000fe2000f8e0006 */
[----:B------:R-:W-:-:S03]  /*5280*/  ISETP.GT.AND P1, PT, R0, RZ, P3 ;  /* 0x000000ff0000720c */ /* 0x000fc60001f24270 */
[----:B------:R-:W-:-:S04]  /*5290*/  IMAD R10, R3, R10, UR4 ;  /* 0x00000004030a7e24 */ /* 0x000fc8000f8e020a */
[----:B------:R-:W-:Y:S01]  /*52a0*/  IMAD.IADD R10, R7, 0x1, R10 ;  /* 0x00000001070a7824 */ /* 0x000fe200078e020a */
[----:B------:R-:W-:Y:S06]  /*52b0*/  @!P0 BRA `(.L_x_35) ;  /* 0x000000b800108947 */ /* 0x000fec0003800000 */
[----:B------:R-:W0:Y:S01]  /*52c0*/  LDC.64 R22, c[0x0][0x5b8] ;  /* 0x00016e00ff167b82 */ /* 0x000e220000000a00 */
[----:B------:R-:W2:Y:S01]  /*52d0*/  LDL.LU R11, [R1] ;  /* 0x00000000010b7983 */ /* 0x000ea20000300800 */
[----:B------:R-:W-:-:S06]  /*52e0*/  ULDC.64 UR4, c[0x0][0x5c0] ;  /* 0x0001700000047ab9 */ /* 0x000fcc0000000a00 */
[----:B------:R-:W1:Y:S08]  /*52f0*/  LDC.64 R14, c[0x0][0x5b0] ;  /* 0x00016c00ff0e7b82 */ /* 0x000e700000000a00 */
[----:B------:R-:W3:Y:S01]  /*5300*/  LDC.64 R12, c[0x0][0x5a8] ;  /* 0x00016a00ff0c7b82 */ /* 0x000ee20000000a00 */
[C---:B0-----:R-:W-:Y:S02]  /*5310*/  IMAD R159, R22.reuse, UR10, RZ ;  /* 0x0000000a169f7c24 */ /* 0x041fe4000f8e02ff */
[----:B------:R-:W-:-:S04]  /*5320*/  IMAD.WIDE.U32 R154, R22, UR43, R18 ;  /* 0x0000002b169a7c25 */ /* 0x000fc8000f8e0012 */
[----:B------:R-:W-:Y:S02]  /*5330*/  IMAD R159, R23, UR43, R159 ;  /* 0x0000002b179f7c24 */ /* 0x000fe4000f8e029f */
[----:B-1----:R-:W-:Y:S02]  /*5340*/  IMAD R158, R14, UR7, RZ ;  /* 0x000000070e9e7c24 */ /* 0x002fe4000f8e02ff */
[----:B------:R-:W-:Y:S02]  /*5350*/  IMAD.IADD R21, R155, 0x1, R159 ;  /* 0x000000019b157824 */ /* 0x000fe400078e029f */
[----:B------:R-:W-:Y:S02]  /*5360*/  IMAD.MOV.U32 R20, RZ, RZ, R154 ;  /* 0x000000ffff147224 */ /* 0x000fe400078e009a */
[C---:B------:R-:W-:Y:S02]  /*5370*/  IMAD R158, R3.reuse, R15, R158 ;  /* 0x0000000f039e7224 */ /* 0x040fe400078e029e */
[----:B------:R-:W-:-:S05]  /*5380*/  IMAD.WIDE.U32 R4, R3, R14, R20 ;  /* 0x0000000e03047225 */ /* 0x000fca00078e0014 */
[----:B------:R-:W-:Y:S02]  /*5390*/  IADD3 R5, R5, R158, RZ ;  /* 0x0000009e05057210 */ /* 0x000fe40007ffe0ff */
[----:B---3--:R-:W-:-:S04]  /*53a0*/  LEA R8, P0, R4, R12, 0x1 ;  /* 0x0000000c04087211 */ /* 0x008fc800078008ff */
[----:B------:R-:W-:-:S05]  /*53b0*/  LEA.HI.X R9, R4, R13, R5, 0x1, P0 ;  /* 0x0000000d04097211 */ /* 0x000fca00000f0c05 */
[----:B------:R-:W3:Y:S01]  /*53c0*/  @P1 LDG.E.LTC128B.U16 R23, desc[UR36][R8.64] ;  /* 0x0000002408171981 */ /* 0x000ee2000c1e1520 */
[----:B------:R-:W-:Y:S01]  /*53d0*/  BSSY B1, `(.L_x_36) ;  /* 0x0000011000017945 */ /* 0x000fe20003800000 */
[----:B---3--:R-:W-:-:S04]  /*53e0*/  IMAD.U32 R4, R23, 0x10000, RZ ;  /* 0x0001000017047824 */ /* 0x008fc800078e00ff */
[----:B------:R-:W-:-:S04]  /*53f0*/  FMUL R4, R4, R16 ;  /* 0x0000001004047220 */ /* 0x000fc80000400000 */
[----:B--2---:R-:W-:Y:S01]  /*5400*/  FFMA R7, R11, R2, R4 ;  /* 0x000000020b077223 */ /* 0x004fe20000000004 */
[----:B------:R-:W-:-:S04]  /*5410*/  LEA R4, P0, R6, UR4, 0x1 ;  /* 0x0000000406047c11 */ /* 0x000fc8000f8008ff */
[----:B------:R-:W-:Y:S02]  /*5420*/  LEA.HI.X R5, R6, UR5, R10, 0x1, P0 ;  /* 0x0000000506057c11 */ /* 0x000fe400080f0c0a */
[----:B------:R-:W-:-:S05]  /*5430*/  F2FP.BF16.F32.PACK_AB R6, RZ, R7 ;  /* 0x00000007ff06723e */ /* 0x000fca00000010ff */
[----:B------:R0:W-:Y:S02]  /*5440*/  @P1 STG.E.U16 desc[UR36][R4.64], R6 ;  /* 0x0000000604001986 */ /* 0x0001e4000c101524 */
[----:B0-----:R-:W-:-:S04]  /*5450*/  IMAD.WIDE.U32 R6, R3, R14, R18 ;  /* 0x0000000e03067225 */ /* 0x001fc800078e0012 */
[----:B------:R-:W-:Y:S02]  /*5460*/  IMAD.IADD R7, R158, 0x1, R7 ;  /* 0x000000019e077824 */ /* 0x000fe400078e0207 */
[----:B------:R-:W-:-:S04]  /*5470*/  IMAD.WIDE.U32 R6, R22, UR43, R6 ;  /* 0x0000002b16067c25 */ /* 0x000fc8000f8e0006 */
[----:B------:R-:W-:Y:S01]  /*5480*/  IMAD.IADD R7, R159, 0x1, R7 ;  /* 0x000000019f077824 */ /* 0x000fe200078e0207 */
[----:B------:R-:W-:-:S04]  /*5490*/  LEA R10, P0, R6, R12, 0x1 ;  /* 0x0000000c060a7211 */ /* 0x000fc800078008ff */
[----:B------:R-:W-:Y:S02]  /*54a0*/  LEA.HI.X R11, R6, R13, R7, 0x1, P0 ;  /* 0x0000000d060b7211 */ /* 0x000fe400000f0c07 */
[----:B------:R-:W-:-:S13]  /*54b0*/  ISETP.GT.AND P0, PT, R0, 0x1, P3 ;  /* 0x000000010000780c */ /* 0x000fda0001f04270 */
[----:B------:R-:W-:Y:S05]  /*54c0*/  @!P0 BRA `(.L_x_37) ;  /* 0x0000000000048947 */ /* 0x000fea0003800000 */
[----:B------:R0:W5:Y:S02]  /*54d0*/  LDG.E.LTC128B.U16 R23, desc[UR36][R10.64+0x2] ;  /* 0x000002240a177981 */ /* 0x000164000c1e1520 */
.L_x_37:
[----:B------:R-:W-:Y:S05]  /*54e0*/  BSYNC B1 ;  /* 0x0000000000017941 */ /* 0x000fea0003800000 */
.L_x_36:
[----:B------:R-:W2:Y:S01]  /*54f0*/  LDL.LU R7, [R1+0x4] ;  /* 0x0000040001077983 */ /* 0x000ea20000300800 */
[----:B-----5:R-:W-:Y:S01]  /*5500*/  IMAD.U32 R6, R23, 0x10000, RZ ;  /* 0x0001000017067824 */ /* 0x020fe200078e00ff */
[C---:B------:R-:W-:Y:S01]  /*5510*/  SHF.L.U64.HI R157, R14.reuse, 0x3, R15 ;  /* 0x000000030e9d7819 */ /* 0x040fe2000001020f */
[----:B------:R-:W-:Y:S01]  /*5520*/  IMAD.SHL.U32 R156, R14, 0x8, RZ ;  /* 0x000000080e9c7824 */ /* 0x000fe200078e00ff */
[----:B------:R-:W3:Y:S01]  /*5530*/  LDL.LU R160, [R1+0x8] ;  /* 0x0000080001a07983 */ /* 0x000ee20000300800 */
[----:B------:R-:W-:-:S04]  /*5540*/  FMUL R6, R6, R16 ;  /* 0x0000001006067220 */ /* 0x000fc80000400000 */
[----:B--2---:R-:W-:-:S05]  /*5550*/  FFMA R6, R7, R2, R6 ;  /* 0x0000000207067223 */ /* 0x004fca0000000006 */
[----:B------:R-:W-:-:S05]  /*5560*/  F2FP.BF16.F32.PACK_AB R6, RZ, R6 ;  /* 0x00000006ff06723e */ /* 0x000fca00000010ff */
[----:B------:R1:W-:Y:S01]  /*5570*/  @P0 STG.E.U16 desc[UR36][R4.64+0x2], R6 ;  /* 0x0000020604000986 */ /* 0x0003e2000c101524 */
[----:B------:R-:W-:-:S04]  /*5580*/  ISETP.GT.AND P0, PT, R153, 0x8, PT ;  /* 0x000000089900780c */ /* 0x000fc80003f04270 */
[----:B------:R-:W-:Y:S01]  /*5590*/  ISETP.GT.AND P1, PT, R0, RZ, P0 ;  /* 0x000000ff0000720c */ /* 0x000fe20000724270 */
[----:B-1----:R-:W-:-:S04]  /*55a0*/  IMAD.WIDE.U32 R6, R3, R14, R156 ;  /* 0x0000000e03067225 */ /* 0x002fc800078e009c */
[----:B------:R-:W-:Y:S01]  /*55b0*/  IMAD.IADD R158, R158, 0x1, R7 ;  /* 0x000000019e9e7824 */ /* 0x000fe200078e0207 */
[----:B------:R-:W-:-:S04]  /*55c0*/  IADD3 R7, P2, R154, R6, RZ ;  /* 0x000000069a077210 */ /* 0x000fc80007f5e0ff */
[----:B------:R-:W-:Y:S02]  /*55d0*/  IADD3.X R9, R158, R21, RZ, P2, !PT ;  /* 0x000000159e097210 */ /* 0x000fe400017fe4ff */
[----:B------:R-:W-:-:S04]  /*55e0*/  LEA R8, P2, R7, R12, 0x1 ;  /* 0x0000000c07087211 */ /* 0x000fc800078408ff */
[----:B------:R-:W-:-:S05]  /*55f0*/  LEA.HI.X R9, R7, R13, R9, 0x1, P2 ;  /* 0x0000000d07097211 */ /* 0x000fca00010f0c09 */
[----:B------:R1:W2:Y:S01]  /*5600*/  @P1 LDG.E.LTC128B.U16 R23, desc[UR36][R8.64] ;  /* 0x0000002408171981 */ /* 0x0002a2000c1e1520 */
[----:B------:R-:W-:Y:S01]  /*5610*/  IADD3 R6, P2, R18, R6, RZ ;  /* 0x0000000612067210 */ /* 0x000fe20007f5e0ff */
[----:B------:R-:W-:Y:S01]  /*5620*/  BSSY B1, `(.L_x_38) ;  /* 0x0000016000017945 */ /* 0x000fe20003800000 */
[----:B------:R-:W-:-:S03]  /*5630*/  ISETP.GT.AND P4, PT, R0, 0x1, P0 ;  /* 0x000000010000780c */ /* 0x000fc60000784270 */
[----:B------:R-:W-:Y:S02]  /*5640*/  IMAD.X R7, R19, 0x1, R158, P2 ;  /* 0x0000000113077824 */ /* 0x000fe400010e069e */
[----:B------:R-:W-:Y:S02]  /*5650*/  IMAD.U32 R158, RZ, RZ, UR9 ;  /* 0x00000009ff9e7e24 */ /* 0x000fe4000f8e00ff */
[----:B------:R-:W-:-:S04]  /*5660*/  IMAD.WIDE.U32 R6, R22, UR43, R6 ;  /* 0x0000002b16067c25 */ /* 0x000fc8000f8e0006 */
[----:B------:R-:W-:Y:S01]  /*5670*/  IMAD.IADD R7, R159, 0x1, R7 ;  /* 0x000000019f077824 */ /* 0x000fe200078e0207 */
[----:B-1----:R-:W-:-:S04]  /*5680*/  LEA R8, P2, R6, R12, 0x1 ;  /* 0x0000000c06087211 */ /* 0x002fc800078408ff */
[----:B------:R-:W-:Y:S01]  /*5690*/  LEA.HI.X R9, R6, R13, R7, 0x1, P2 ;  /* 0x0000000d06097211 */ /* 0x000fe200010f0c07 */
[----:B--2---:R-:W-:-:S04]  /*56a0*/  IMAD.U32 R6, R23, 0x10000, RZ ;  /* 0x0001000017067824 */ /* 0x004fc800078e00ff */
[----:B------:R-:W-:-:S04]  /*56b0*/  FMUL R6, R6, R16 ;  /* 0x0000001006067220 */ /* 0x000fc80000400000 */
[----:B---3--:R-:W-:Y:S01]  /*56c0*/  FFMA R7, R160, R2, R6 ;  /* 0x00000002a0077223 */ /* 0x008fe20000000006 */
[----:B------:R-:W-:Y:S02]  /*56d0*/  IMAD.U32 R160, RZ, RZ, UR8 ;  /* 0x00000008ffa07e24 */ /* 0x000fe4000f8e00ff */
[----:B------:R-:W-:Y:S02]  /*56e0*/  IMAD.U32 R6, RZ, RZ, UR8 ;  /* 0x00000008ff067e24 */ /* 0x000fe4000f8e00ff */
[----:B------:R-:W-:Y:S02]  /*56f0*/  F2FP.BF16.F32.PACK_AB R7, RZ, R7 ;  /* 0x00000007ff07723e */ /* 0x000fe400000010ff */
[----:B------:R-:W-:Y:S02]  /*5700*/  SHF.L.U32 R160, R160, 0x4, RZ ;  /* 0x00000004a0a07819 */ /* 0x000fe400000006ff */
[----:B------:R-:W-:Y:S02]  /*5710*/  SHF.L.U64.HI R158, R6, 0x4, R158 ;  /* 0x00000004069e7819 */ /* 0x000fe4000001029e */
[----:B------:R-:W-:-:S02]  /*5720*/  IADD3 R6, P2, R160, R4, RZ ;  /* 0x00000004a0067210 */ /* 0x000fc40007f5e0ff */
[----:B------:R-:W-:-:S03]  /*5730*/  PRMT R161, R7, 0x7610, R161 ;  /* 0x0000761007a17816 */ /* 0x000fc600000000a1 */
[----:B------:R-:W-:-:S05]  /*5740*/  IMAD.X R7, R158, 0x1, R5, P2 ;  /* 0x000000019e077824 */ /* 0x000fca00010e0605 */
[----:B------:R1:W-:Y:S01]  /*5750*/  @P1 STG.E.U16 desc[UR36][R6.64], R161 ;  /* 0x000000a106001986 */ /* 0x0003e2000c101524 */
[----:B------:R-:W-:Y:S05]  /*5760*/  @!P4 BRA `(.L_x_39) ;  /* 0x000000000004c947 */ /* 0x000fea0003800000 */
[----:B------:R2:W5:Y:S02]  /*5770*/  LDG.E.LTC128B.U16 R23, desc[UR36][R8.64+0x2] ;  /* 0x0000022408177981 */ /* 0x000564000c1e1520 */
.L_x_39:
[----:B------:R-:W-:Y:S05]  /*5780*/  BSYNC B1 ;  /* 0x0000000000017941 */ /* 0x000fea0003800000 */
.L_x_38:
[----:B------:R-:W3:Y:S01]  /*5790*/  LDL.LU R162, [R1+0xc] ;  /* 0x00000c0001a27983 */ /* 0x000ee20000300800 */
[----:B-1---5:R-:W-:Y:S01]  /*57a0*/  IMAD.U32 R161, R23, 0x10000, RZ ;  /* 0x0001000017a17824 */ /* 0x022fe200078e00ff */
[----:B------:R-:W-:Y:S01]  /*57b0*/  ISETP.GT.AND P1, PT, R0, 0x8, P3 ;  /* 0x000000080000780c */ /* 0x000fe20001f24270 */
[----:B------:R-:W-:Y:S02]  /*57c0*/  BSSY B1, `(.L_x_40) ;  /* 0x0000007000017945 */ /* 0x000fe40003800000 */
[----:B------:R-:W-:-:S04]  /*57d0*/  FMUL R161, R161, R16 ;  /* 0x00000010a1a17220 */ /* 0x000fc80000400000 */
[----:B---3--:R-:W-:-:S05]  /*57e0*/  FFMA R161, R162, R2, R161 ;  /* 0x00000002a2a17223 */ /* 0x008fca00000000a1 */
[----:B------:R-:W-:-:S05]  /*57f0*/  F2FP.BF16.F32.PACK_AB R161, RZ, R161 ;  /* 0x000000a1ffa1723e */ /* 0x000fca00000010ff */
[----:B------:R1:W-:Y:S01]  /*5800*/  @P4 STG.E.U16 desc[UR36][R6.64+0x2], R161 ;  /* 0x000002a106004986 */ /* 0x0003e2000c101524 */
[----:B------:R-:W-:Y:S05]  /*5810*/  @!P1 BRA `(.L_x_41) ;  /* 0x0000000000049947 */ /* 0x000fea0003800000 */
[----:B------:R3:W5:Y:S02]  /*5820*/  LDG.E.LTC128B.U16 R23, desc[UR36][R10.64+0x10] ;  /* 0x000010240a177981 */ /* 0x000764000c1e1520 */
.L_x_41:
[----:B------:R-:W-:Y:S05]  /*5830*/  BSYNC B1 ;  /* 0x0000000000017941 */ /* 0x000fea0003800000 */
.L_x_40:
[----:B------:R-:W4:Y:S01]  /*5840*/  LDL.LU R162, [R1+0x10] ;  /* 0x0000100001a27983 */ /* 0x000f220000300800 */
[----:B-1---5:R-:W-:Y:S01]  /*5850*/  IMAD.U32 R161, R23, 0x10000, RZ ;  /* 0x0001000017a17824 */ /* 0x022fe200078e00ff */
[----:B------:R-:W-:Y:S01]  /*5860*/  ISETP.GT.AND P2, PT, R0, 0x9, P3 ;  /* 0x000000090000780c */ /* 0x000fe20001f44270 */
[----:B------:R-:W-:Y:S02]  /*5870*/  BSSY B1, `(.L_x_42) ;  /* 0x0000007000017945 */ /* 0x000fe40003800000 */
[----:B------:R-:W-:-:S04]  /*5880*/  FMUL R161, R161, R16 ;  /* 0x00000010a1a17220 */ /* 0x000fc80000400000 */
[----:B----4-:R-:W-:-:S05]  /*5890*/  FFMA R161, R162, R2, R161 ;  /* 0x00000002a2a17223 */ /* 0x010fca00000000a1 */
[----:B------:R-:W-:-:S05]  /*58a0*/  F2FP.BF16.F32.PACK_AB R161, RZ, R161 ;  /* 0x000000a1ffa1723e */ /* 0x000fca00000010ff */
[----:B------:R1:W-:Y:S01]  /*58b0*/  @P1 STG.E.U16 desc[UR36][R4.64+0x10], R161 ;  /* 0x000010a104001986 */ /* 0x0003e2000c101524 */
[----:B------:R-:W-:Y:S05]  /*58c0*/  @!P2 BRA `(.L_x_43) ;  /* 0x000000000004a947 */ /* 0x000fea0003800000 */
[----:B------:R4:W5:Y:S02]  /*58d0*/  LDG.E.LTC128B.U16 R23, desc[UR36][R10.64+0x12] ;  /* 0x000012240a177981 */ /* 0x000964000c1e1520 */
.L_x_43:
[----:B------:R-:W-:Y:S05]  /*58e0*/  BSYNC B1 ;  /* 0x0000000000017941 */ /* 0x000fea0003800000 */
.L_x_42:
[----:B------:R-:W2:Y:S01]  /*58f0*/  LDL.LU R162, [R1+0x14] ;  /* 0x0000140001a27983 */ /* 0x000ea20000300800 */
[----:B-1---5:R-:W-:Y:S01]  /*5900*/  IMAD.U32 R161, R23, 0x10000, RZ ;  /* 0x0001000017a17824 */ /* 0x022fe200078e00ff */
[----:B------:R-:W-:Y:S01]  /*5910*/  ISETP.GT.AND P1, PT, R0, 0x8, P0 ;  /* 0x000000080000780c */ /* 0x000fe20000724270 */
[----:B------:R-:W-:Y:S02]  /*5920*/  BSSY B1, `(.L_x_44) ;  /* 0x0000007000017945 */ /* 0x000fe40003800000 */
[----:B------:R-:W-:-:S04]  /*5930*/  FMUL R161, R161, R16 ;  /* 0x00000010a1a17220 */ /* 0x000fc80000400000 */
[----:B--2---:R-:W-:-:S05]  /*5940*/  FFMA R161, R162, R2, R161 ;  /* 0x00000002a2a17223 */ /* 0x004fca00000000a1 */
[----:B------:R-:W-:-:S05]  /*5950*/  F2FP.BF16.F32.PACK_AB R161, RZ, R161 ;  /* 0x000000a1ffa1723e */ /* 0x000fca00000010ff */
[----:B------:R1:W-:Y:S01]  /*5960*/  @P2 STG.E.U16 desc[UR36][R4.64+0x12], R161 ;  /* 0x000012a104002986 */ /* 0x0003e2000c101524 */
[----:B------:R-:W-:Y:S05]  /*5970*/  @!P1 BRA `(.L_x_45) ;  /* 0x0000000000049947 */ /* 0x000fea0003800000 */
[----:B------:R2:W5:Y:S02]  /*5980*/  LDG.E.LTC128B.U16 R23, desc[UR36][R8.64+0x10] ;  /* 0x0000102408177981 */ /* 0x000564000c1e1520 */
.L_x_45:
[----:B------:R-:W-:Y:S05]  /*5990*/  BSYNC B1 ;  /* 0x0000000000017941 */ /* 0x000fea0003800000 */
.L_x_44:
        /* <DEDUP_REMOVED lines=10> */
.L_x_47:
[----:B------:R-:W-:Y:S05]  /*5a40*/  BSYNC B1 ;  /* 0x0000000000017941 */ /* 0x000fea0003800000 */
.L_x_46:
        /* <DEDUP_REMOVED lines=10> */
.L_x_49:
[----:B------:R-:W-:Y:S05]  /*5af0*/  BSYNC B1 ;  /* 0x0000000000017941 */ /* 0x000fea0003800000 */
.L_x_48:
[----:B------:R-:W3:Y:S01]  /*5b00*/  LDL.LU R162, [R1+0x20] ;  /* 0x0000200001a27983 */ /* 0x000ee20000300800 */
[----:B-1---5:R-:W-:Y:S01]  /*5b10*/  SHF.L.U32 R161, R23, 0x10, RZ ;  /* 0x0000001017a17819 */ /* 0x022fe200000006ff */
[----:B------:R-:W-:Y:S01]  /*5b20*/  BSSY B1, `(.L_x_50) ;  /* 0x0000008000017945 */ /* 0x000fe20003800000 */
[----:B------:R-:W-:-:S03]  /*5b30*/  ISETP.GT.AND P2, PT, R0, 0x11, P3 ;  /* 0x000000110000780c */ /* 0x000fc60001f44270 */
[----:B------:R-:W-:-:S04]  /*5b40*/  FMUL R161, R161, R16 ;  /* 0x00000010a1a17220 */ /* 0x000fc80000400000 */
[----:B---3--:R-:W-:-:S05]  /*5b50*/  FFMA R161, R162, R2, R161 ;  /* 0x00000002a2a17223 */ /* 0x008fca00000000a1 */
[----:B------:R-:W-:-:S05]  /*5b60*/  F2FP.BF16.F32.PACK_AB R161, RZ, R161 ;  /* 0x000000a1ffa1723e */ /* 0x000fca00000010ff */
[----:B------:R1:W-:Y:S01]  /*5b70*/  @P1 STG.E.U16 desc[UR36][R4.64+0x20], R161 ;  /* 0x000020a104001986 */ /* 0x0003e2000c101524 */
[----:B------:R-:W-:Y:S05]  /*5b80*/  @!P2 BRA `(.L_x_51) ;  /* 0x000000000004a947 */ /* 0x000fea0003800000 */
[----:B------:R3:W5:Y:S02]  /*5b90*/  LDG.E.LTC128B.U16 R23, desc[UR36][R10.64+0x22] ;  /* 0x000022240a177981 */ /* 0x000764000c1e1520 */
.L_x_51:
[----:B------:R-:W-:Y:S05]  /*5ba0*/  BSYNC B1 ;  /* 0x0000000000017941 */ /* 0x000fea0003800000 */
.L_x_50:
        /* <DEDUP_REMOVED lines=10> */
.L_x_53:
[----:B------:R-:W-:Y:S05]  /*5c50*/  BSYNC B1 ;  /* 0x0000000000017941 */ /* 0x000fea0003800000 */
.L_x_52:
        /* <DEDUP_REMOVED lines=10> */
.L_x_55:
[----:B------:R-:W-:Y:S05]  /*5d00*/  BSYNC B1 ;  /* 0x0000000000017941 */ /* 0x000fea0003800000 */
.L_x_54:
        /* <DEDUP_REMOVED lines=10> */
.L_x_57:
[----:B------:R-:W-:Y:S05]  /*5db0*/  BSYNC B1 ;  /* 0x0000000000017941 */ /* 0x000fea0003800000 */
.L_x_56:
        /* <DEDUP_REMOVED lines=10> */
.L_x_59:
[----:B------:R-:W-:Y:S05]  /*5e60*/  BSYNC B1 ;  /* 0x0000000000017941 */ /* 0x000fea0003800000 */
.L_x_58:
        /* <DEDUP_REMOVED lines=10> */
.L_x_61:
[----:B------:R-:W-:Y:S05]  /*5f10*/  BSYNC B1 ;  /* 0x0000000000017941 */ /* 0x000fea0003800000 */
.L_x_60:
        /* <DEDUP_REMOVED lines=10> */
.L_x_63:
[----:B------:R-:W-:Y:S05]  /*5fc0*/  BSYNC B1 ;  /* 0x0000000000017941 */ /* 0x000fea0003800000 */
.L_x_62:
[----:B------:R-:W2:Y:S01]  /*5fd0*/  LDL.LU R162, [R1+0x3c] ;  /* 0x00003c0001a27983 */ /* 0x000ea20000300800 */
[----:B-1---5:R-:W-:Y:S01]  /*5fe0*/  SHF.L.U32 R161, R23, 0x10, RZ ;  /* 0x0000001017a17819 */ /* 0x022fe200000006ff */
[----:B------:R-:W-:Y:S01]  /*5ff0*/  BSSY B1, `(.L_x_64) ;  /* 0x0000008000017945 */ /* 0x000fe20003800000 */
[----:B------:R-:W-:-:S03]  /*6000*/  ISETP.GT.AND P1, PT, R0, 0x20, P3 ;  /* 0x000000200000780c */ /* 0x000fc60001f24270 */
[----:B------:R-:W-:-:S04]  /*6010*/  FMUL R161, R161, R16 ;  /* 0x00000010a1a17220 */ /* 0x000fc80000400000 */
[----:B--2---:R-:W-:-:S05]  /*6020*/  FFMA R161, R162, R2, R161 ;  /* 0x00000002a2a17223 */ /* 0x004fca00000000a1 */
[----:B------:R-:W-:-:S05]  /*6030*/  F2FP.BF16.F32.PACK_AB R161, RZ, R161 ;  /* 0x000000a1ffa1723e */ /* 0x000fca00000010ff */
[----:B------:R1:W-:Y:S01]  /*6040*/  @P2 STG.E.U16 desc[UR36][R6.64+0x32], R161 ;  /* 0x000032a106002986 */ /* 0x0003e2000c101524 */
[----:B------:R-:W-:Y:S05]  /*6050*/  @!P1 BRA `(.L_x_65) ;  /* 0x0000000000049947 */ /* 0x000fea0003800000 */
[----:B------:R2:W5:Y:S02]  /*6060*/  LDG.E.LTC128B.U16 R23, desc[UR36][R10.64+0x40] ;  /* 0x000040240a177981 */ /* 0x000564000c1e1520 */
.L_x_65:
[----:B------:R-:W-:Y:S05]  /*6070*/  BSYNC B1 ;  /* 0x0000000000017941 */ /* 0x000fea0003800000 */
.L_x_64:
        /* <DEDUP_REMOVED lines=10> */
.L_x_67:
[----:B------:R-:W-:Y:S05]  /*6120*/  BSYNC B1 ;  /* 0x0000000000017941 */ /* 0x000fea0003800000 */
.L_x_66:
        /* <DEDUP_REMOVED lines=10> */
.L_x_69:
[----:B------:R-:W-:Y:S05]  /*61d0*/  BSYNC B1 ;  /* 0x0000000000017941 */ /* 0x000fea0003800000 */
.L_x_68:
        /* <DEDUP_REMOVED lines=10> */
.L_x_71:
[----:B------:R-:W-:Y:S05]  /*6280*/  BSYNC B1 ;  /* 0x0000000000017941 */ /* 0x000fea0003800000 */
.L_x_70:
        /* <DEDUP_REMOVED lines=10> */
.L_x_73:
[----:B------:R-:W-:Y:S05]  /*6330*/  BSYNC B1 ;  /* 0x0000000000017941 */ /* 0x000fea0003800000 */
.L_x_72:
        /* <DEDUP_REMOVED lines=10> */
.L_x_75:
[----:B------:R-:W-:Y:S05]  /*63e0*/  BSYNC B1 ;  /* 0x0000000000017941 */ /* 0x000fea0003800000 */
.L_x_74:
        /* <DEDUP_REMOVED lines=10> */
.L_x_77:
[----:B------:R-:W-:Y:S05]  /*6490*/  BSYNC B1 ;  /* 0x0000000000017941 */ /* 0x000fea0003800000 */
.L_x_76:
        /* <DEDUP_REMOVED lines=10> */
.L_x_79:
[----:B------:R-:W-:Y:S05]  /*6540*/  BSYNC B1 ;  /* 0x0000000000017941 */ /* 0x000fea0003800000 */
.L_x_78:
        /* <DEDUP_REMOVED lines=10> */
.L_x_81:
[----:B------:R-:W-:Y:S05]  /*65f0*/  BSYNC B1 ;  /* 0x0000000000017941 */ /* 0x000fea0003800000 */
.L_x_80:
        /* <DEDUP_REMOVED lines=10> */
.L_x_83:
[----:B------:R-:W-:Y:S05]  /*66a0*/  BSYNC B1 ;  /* 0x0000000000017941 */ /* 0x000fea0003800000 */
.L_x_82:
        /* <DEDUP_REMOVED lines=10> */
.L_x_85:
[----:B------:R-:W-:Y:S05]  /*6750*/  BSYNC B1 ;  /* 0x0000000000017941 */ /* 0x000fea0003800000 */
.L_x_84:
        /* <DEDUP_REMOVED lines=10> */
.L_x_87:
[----:B------:R-:W-:Y:S05]  /*6800*/  BSYNC B1 ;  /* 0x0000000000017941 */ /* 0x000fea0003800000 */
.L_x_86:
        /* <DEDUP_REMOVED lines=10> */
.L_x_89:
[----:B------:R-:W-:Y:S05]  /*68b0*/  BSYNC B1 ;  /* 0x0000000000017941 */ /* 0x000fea0003800000 */
.L_x_88:
        /* <DEDUP_REMOVED lines=10> */
.L_x_91:
[----:B------:R-:W-:Y:S05]  /*6960*/  BSYNC B1 ;  /* 0x0000000000017941 */ /* 0x000fea0003800000 */
.L_x_90:
        /* <DEDUP_REMOVED lines=10> */
.L_x_93:
[----:B------:R-:W-:Y:S05]  /*6a10*/  BSYNC B1 ;  /* 0x0000000000017941 */ /* 0x000fea0003800000 */
.L_x_92:
        /* <DEDUP_REMOVED lines=10> */
.L_x_95:
[----:B------:R-:W-:Y:S05]  /*6ac0*/  BSYNC B1 ;  /* 0x0000000000017941 */ /* 0x000fea0003800000 */
.L_x_94:
        /* <DEDUP_REMOVED lines=10> */
.L_x_97:
[----:B------:R-:W-:Y:S05]  /*6b70*/  BSYNC B1 ;  /* 0x0000000000017941 */ /* 0x000fea0003800000 */
.L_x_96:
        /* <DEDUP_REMOVED lines=10> */
.L_x_99:
[----:B------:R-:W-:Y:S05]  /*6c20*/  BSYNC B1 ;  /* 0x0000000000017941 */ /* 0x000fea0003800000 */
.L_x_98:
        /* <DEDUP_REMOVED lines=10> */
.L_x_101:
[----:B------:R-:W-:Y:S05]  /*6cd0*/  BSYNC B1 ;  /* 0x0000000000017941 */ /* 0x000fea0003800000 */
.L_x_100:
        /* <DEDUP_REMOVED lines=10> */
.L_x_103:
[----:B------:R-:W-:Y:S05]  /*6d80*/  BSYNC B1 ;  /* 0x0000000000017941 */ /* 0x000fea0003800000 */
.L_x_102:
        /* <DEDUP_REMOVED lines=10> */
.L_x_105:
[----:B------:R-:W-:Y:S05]  /*6e30*/  BSYNC B1 ;  /* 0x0000000000017941 */ /* 0x000fea0003800000 */
.L_x_104:
        /* <DEDUP_REMOVED lines=10> */
.L_x_107:
[----:B------:R-:W-:Y:S05]  /*6ee0*/  BSYNC B1 ;  /* 0x0000000000017941 */ /* 0x000fea0003800000 */
.L_x_106:
        /* <DEDUP_REMOVED lines=10> */
.L_x_109:
[----:B------:R-:W-:Y:S05]  /*6f90*/  BSYNC B1 ;  /* 0x0000000000017941 */ /* 0x000fea0003800000 */
.L_x_108:
        /* <DEDUP_REMOVED lines=10> */
.L_x_111:
[----:B------:R-:W-:Y:S05]  /*7040*/  BSYNC B1 ;  /* 0x0000000000017941 */ /* 0x000fea0003800000 */
.L_x_110:
        /* <DEDUP_REMOVED lines=10> */
.L_x_113:
[----:B------:R-:W-:Y:S05]  /*70f0*/  BSYNC B1 ;  /* 0x0000000000017941 */ /* 0x000fea0003800000 */
.L_x_112:
        /* <DEDUP_REMOVED lines=10> */
.L_x_115:
[----:B------:R-:W-:Y:S05]  /*71a0*/  BSYNC B1 ;  /* 0x0000000000017941 */ /* 0x000fea0003800000 */
.L_x_114:
        /* <DEDUP_REMOVED lines=10> */
.L_x_117:
[----:B------:R-:W-:Y:S05]  /*7250*/  BSYNC B1 ;  /* 0x0000000000017941 */ /* 0x000fea0003800000 */
.L_x_116:
        /* <DEDUP_REMOVED lines=10> */
.L_x_119:
[----:B------:R-:W-:Y:S05]  /*7300*/  BSYNC B1 ;  /* 0x0000000000017941 */ /* 0x000fea0003800000 */
.L_x_118:
        /* <DEDUP_REMOVED lines=10> */
.L_x_121:
[----:B------:R-:W-:Y:S05]  /*73b0*/  BSYNC B1 ;  /* 0x0000000000017941 */ /* 0x000fea0003800000 */
.L_x_120:
        /* <DEDUP_REMOVED lines=10> */
.L_x_123:
[----:B------:R-:W-:Y:S05]  /*7460*/  BSYNC B1 ;  /* 0x0000000000017941 */ /* 0x000fea0003800000 */
.L_x_122:
        /* <DEDUP_REMOVED lines=10> */
.L_x_125:
[----:B------:R-:W-:Y:S05]  /*7510*/  BSYNC B1 ;  /* 0x0000000000017941 */ /* 0x000fea0003800000 */
.L_x_124:
        /* <DEDUP_REMOVED lines=10> */
.L_x_127:
[----:B------:R-:W-:Y:S05]  /*75c0*/  BSYNC B1 ;  /* 0x0000000000017941 */ /* 0x000fea0003800000 */
.L_x_126:
        /* <DEDUP_REMOVED lines=10> */
.L_x_129:
[----:B------:R-:W-:Y:S05]  /*7670*/  BSYNC B1 ;  /* 0x0000000000017941 */ /* 0x000fea0003800000 */
.L_x_128:
        /* <DEDUP_REMOVED lines=10> */
.L_x_131:
[----:B------:R-:W-:Y:S05]  /*7720*/  BSYNC B1 ;  /* 0x0000000000017941 */ /* 0x000fea0003800000 */
.L_x_130:
        /* <DEDUP_REMOVED lines=10> */
.L_x_133:
[----:B------:R-:W-:Y:S05]  /*77d0*/  BSYNC B1 ;  /* 0x0000000000017941 */ /* 0x000fea0003800000 */
.L_x_132:
        /* <DEDUP_REMOVED lines=10> */
.L_x_135:
[----:B------:R-:W-:Y:S05]  /*7880*/  BSYNC B1 ;  /* 0x0000000000017941 */ /* 0x000fea0003800000 */
.L_x_134:
        /* <DEDUP_REMOVED lines=10> */
.L_x_137:
[----:B------:R-:W-:Y:S05]  /*7930*/  BSYNC B1 ;  /* 0x0000000000017941 */ /* 0x000fea0003800000 */
.L_x_136:
        /* <DEDUP_REMOVED lines=10> */
.L_x_139:
[----:B------:R-:W-:Y:S05]  /*79e0*/  BSYNC B1 ;  /* 0x0000000000017941 */ /* 0x000fea0003800000 */
.L_x_138:
        /* <DEDUP_REMOVED lines=10> */
.L_x_141:
[----:B------:R-:W-:Y:S05]  /*7a90*/  BSYNC B1 ;  /* 0x0000000000017941 */ /* 0x000fea0003800000 */
.L_x_140:
        /* <DEDUP_REMOVED lines=10> */
.L_x_143:
[----:B------:R-:W-:Y:S05]  /*7b40*/  BSYNC B1 ;  /* 0x0000000000017941 */ /* 0x000fea0003800000 */
.L_x_142:
        /* <DEDUP_REMOVED lines=10> */
.L_x_145:
[----:B------:R-:W-:Y:S05]  /*7bf0*/  BSYNC B1 ;  /* 0x0000000000017941 */ /* 0x000fea0003800000 */
.L_x_144:
        /* <DEDUP_REMOVED lines=10> */
.L_x_147:
[----:B------:R-:W-:Y:S05]  /*7ca0*/  BSYNC B1 ;  /* 0x0000000000017941 */ /* 0x000fea0003800000 */
.L_x_146:
        /* <DEDUP_REMOVED lines=10> */
.L_x_149:
[----:B------:R-:W-:Y:S05]  /*7d50*/  BSYNC B1 ;  /* 0x0000000000017941 */ /* 0x000fea0003800000 */
.L_x_148:
        /* <DEDUP_REMOVED lines=10> */
.L_x_151:
[----:B------:R-:W-:Y:S05]  /*7e00*/  BSYNC B1 ;  /* 0x0000000000017941 */ /* 0x000fea0003800000 */
.L_x_150:
        /* <DEDUP_REMOVED lines=10> */
.L_x_153:
[----:B------:R-:W-:Y:S05]  /*7eb0*/  BSYNC B1 ;  /* 0x0000000000017941 */ /* 0x000fea0003800000 */
.L_x_152:
        /* <DEDUP_REMOVED lines=10> */
.L_x_155:
[----:B------:R-:W-:Y:S05]  /*7f60*/  BSYNC B1 ;  /* 0x0000000000017941 */ /* 0x000fea0003800000 */
.L_x_154:
        /* <DEDUP_REMOVED lines=10> */
.L_x_157:
[----:B------:R-:W-:Y:S05]  /*8010*/  BSYNC B1 ;  /* 0x0000000000017941 */ /* 0x000fea0003800000 */
.L_x_156:
        /* <DEDUP_REMOVED lines=10> */
.L_x_159:
[----:B------:R-:W-:Y:S05]  /*80c0*/  BSYNC B1 ;  /* 0x0000000000017941 */ /* 0x000fea0003800000 */
.L_x_158:
        /* <DEDUP_REMOVED lines=10> */
.L_x_161:
[----:B------:R-:W-:Y:S05]  /*8170*/  BSYNC B1 ;  /* 0x0000000000017941 */ /* 0x000fea0003800000 */
.L_x_160:
        /* <DEDUP_REMOVED lines=10> */
.L_x_163:
[----:B------:R-:W-:Y:S05]  /*8220*/  BSYNC B1 ;  /* 0x0000000000017941 */ /* 0x000fea0003800000 */
.L_x_162:
        /* <DEDUP_REMOVED lines=10> */
.L_x_165:
[----:B------:R-:W-:Y:S05]  /*82d0*/  BSYNC B1 ;  /* 0x0000000000017941 */ /* 0x000fea0003800000 */
.L_x_164:
        /* <DEDUP_REMOVED lines=10> */
.L_x_167:
[----:B------:R-:W-:Y:S05]  /*8380*/  BSYNC B1 ;  /* 0x0000000000017941 */ /* 0x000fea0003800000 */
.L_x_166:
        /* <DEDUP_REMOVED lines=10> */
.L_x_169:
[----:B------:R-:W-:Y:S05]  /*8430*/  BSYNC B1 ;  /* 0x0000000000017941 */ /* 0x000fea0003800000 */
.L_x_168:
        /* <DEDUP_REMOVED lines=10> */
.L_x_171:
[----:B------:R-:W-:Y:S05]  /*84e0*/  BSYNC B1 ;  /* 0x0000000000017941 */ /* 0x000fea0003800000 */
.L_x_170:
        /* <DEDUP_REMOVED lines=10> */
.L_x_173:
[----:B------:R-:W-:Y:S05]  /*8590*/  BSYNC B1 ;  /* 0x0000000000017941 */ /* 0x000fea0003800000 */
.L_x_172:
        /* <DEDUP_REMOVED lines=10> */
.L_x_175:
[----:B------:R-:W-:Y:S05]  /*8640*/  BSYNC B1 ;  /* 0x0000000000017941 */ /* 0x000fea0003800000 */
.L_x_174:
        /* <DEDUP_REMOVED lines=10> */
.L_x_177:
[----:B------:R-:W-:Y:S05]  /*86f0*/  BSYNC B1 ;  /* 0x0000000000017941 */ /* 0x000fea0003800000 */
.L_x_176:
        /* <DEDUP_REMOVED lines=10> */
.L_x_179:
[----:B------:R-:W-:Y:S05]  /*87a0*/  BSYNC B1 ;  /* 0x0000000000017941 */ /* 0x000fea0003800000 */
.L_x_178:
        /* <DEDUP_REMOVED lines=10> */
.L_x_181:
[----:B------:R-:W-:Y:S05]  /*8850*/  BSYNC B1 ;  /* 0x0000000000017941 */ /* 0x000fea0003800000 */
.L_x_180:
        /* <DEDUP_REMOVED lines=10> */
.L_x_183:
[----:B------:R-:W-:Y:S05]  /*8900*/  BSYNC B1 ;  /* 0x0000000000017941 */ /* 0x000fea0003800000 */
.L_x_182:
        /* <DEDUP_REMOVED lines=10> */
.L_x_185:
[----:B------:R-:W-:Y:S05]  /*89b0*/  BSYNC B1 ;  /* 0x0000000000017941 */ /* 0x000fea0003800000 */
.L_x_184:
        /* <DEDUP_REMOVED lines=10> */
.L_x_187:
[----:B------:R-:W-:Y:S05]  /*8a60*/  BSYNC B1 ;  /* 0x0000000000017941 */ /* 0x000fea0003800000 */
.L_x_186:
        /* <DEDUP_REMOVED lines=10> */
.L_x_189:
[----:B------:R-:W-:Y:S05]  /*8b10*/  BSYNC B1 ;  /* 0x0000000000017941 */ /* 0x000fea0003800000 */
.L_x_188:
        /* <DEDUP_REMOVED lines=10> */
.L_x_191:
[----:B------:R-:W-:Y:S05]  /*8bc0*/  BSYNC B1 ;  /* 0x0000000000017941 */ /* 0x000fea0003800000 */
.L_x_190:
        /* <DEDUP_REMOVED lines=10> */
.L_x_193:
[----:B------:R-:W-:Y:S05]  /*8c70*/  BSYNC B1 ;  /* 0x0000000000017941 */ /* 0x000fea0003800000 */
.L_x_192:
        /* <DEDUP_REMOVED lines=10> */
.L_x_195:
[----:B------:R-:W-:Y:S05]  /*8d20*/  BSYNC B1 ;  /* 0x0000000000017941 */ /* 0x000fea0003800000 */
.L_x_194:
        /* <DEDUP_REMOVED lines=10> */
.L_x_197:
[----:B------:R-:W-:Y:S05]  /*8dd0*/  BSYNC B1 ;  /* 0x0000000000017941 */ /* 0x000fea0003800000 */
.L_x_196:
        /* <DEDUP_REMOVED lines=10> */
.L_x_199:
[----:B------:R-:W-:Y:S05]  /*8e80*/  BSYNC B1 ;  /* 0x0000000000017941 */ /* 0x000fea0003800000 */
.L_x_198:
        /* <DEDUP_REMOVED lines=10> */
.L_x_201:
[----:B------:R-:W-:Y:S05]  /*8f30*/  BSYNC B1 ;  /* 0x0000000000017941 */ /* 0x000fea0003800000 */
.L_x_200:
        /* <DEDUP_REMOVED lines=10> */
.L_x_203:
[----:B------:R-:W-:Y:S05]  /*8fe0*/  BSYNC B1 ;  /* 0x0000000000017941 */ /* 0x000fea0003800000 */
.L_x_202:
        /* <DEDUP_REMOVED lines=10> */
.L_x_205:
[----:B------:R-:W-:Y:S05]  /*9090*/  BSYNC B1 ;  /* 0x0000000000017941 */ /* 0x000fea0003800000 */
.L_x_204:
        /* <DEDUP_REMOVED lines=10> */
.L_x_207:
[----:B------:R-:W-:Y:S05]  /*9140*/  BSYNC B1 ;  /* 0x0000000000017941 */ /* 0x000fea0003800000 */
.L_x_206:
        /* <DEDUP_REMOVED lines=10> */
.L_x_209:
[----:B------:R-:W-:Y:S05]  /*91f0*/  BSYNC B1 ;  /* 0x0000000000017941 */ /* 0x000fea0003800000 */
.L_x_208:
        /* <DEDUP_REMOVED lines=10> */
.L_x_211:
[----:B------:R-:W-:Y:S05]  /*92a0*/  BSYNC B1 ;  /* 0x0000000000017941 */ /* 0x000fea0003800000 */
.L_x_210:
        /* <DEDUP_REMOVED lines=10> */
.L_x_213:
[----:B------:R-:W-:Y:S05]  /*9350*/  BSYNC B1 ;  /* 0x0000000000017941 */ /* 0x000fea0003800000 */
.L_x_212:
        /* <DEDUP_REMOVED lines=10> */
.L_x_215:
[----:B------:R-:W-:Y:S05]  /*9400*/  BSYNC B1 ;  /* 0x0000000000017941 */ /* 0x000fea0003800000 */
.L_x_214:
        /* <DEDUP_REMOVED lines=10> */
.L_x_217:
[----:B------:R-:W-:Y:S05]  /*94b0*/  BSYNC B1 ;  /* 0x0000000000017941 */ /* 0x000fea0003800000 */
.L_x_216:
        /* <DEDUP_REMOVED lines=10> */
.L_x_219:
[----:B------:R-:W-:Y:S05]  /*9560*/  BSYNC B1 ;  /* 0x0000000000017941 */ /* 0x000fea0003800000 */
.L_x_218:
        /* <DEDUP_REMOVED lines=10> */
.L_x_221:
[----:B------:R-:W-:Y:S05]  /*9610*/  BSYNC B1 ;  /* 0x0000000000017941 */ /* 0x000fea0003800000 */
.L_x_220:
        /* <DEDUP_REMOVED lines=10> */
.L_x_223:
[----:B------:R-:W-:Y:S05]  /*96c0*/  BSYNC B1 ;  /* 0x0000000000017941 */ /* 0x000fea0003800000 */
.L_x_222:
        /* <DEDUP_REMOVED lines=10> */
.L_x_225:
[----:B------:R-:W-:Y:S05]  /*9770*/  BSYNC B1 ;  /* 0x0000000000017941 */ /* 0x000fea0003800000 */
.L_x_224:
        /* <DEDUP_REMOVED lines=10> */
.L_x_227:
[----:B------:R-:W-:Y:S05]  /*9820*/  BSYNC B1 ;  /* 0x0000000000017941 */ /* 0x000fea0003800000 */
.L_x_226:
        /* <DEDUP_REMOVED lines=10> */
.L_x_229:
[----:B------:R-:W-:Y:S05]  /*98d0*/  BSYNC B1 ;  /* 0x0000000000017941 */ /* 0x000fea0003800000 */
.L_x_228:
        /* <DEDUP_REMOVED lines=10> */
.L_x_231:
[----:B------:R-:W-:Y:S05]  /*9980*/  BSYNC B1 ;  /* 0x0000000000017941 */ /* 0x000fea0003800000 */
.L_x_230:
        /* <DEDUP_REMOVED lines=10> */
.L_x_233:
[----:B------:R-:W-:Y:S05]  /*9a30*/  BSYNC B1 ;  /* 0x0000000000017941 */ /* 0x000fea0003800000 */
.L_x_232:
        /* <DEDUP_REMOVED lines=10> */
.L_x_235:
[----:B------:R-:W-:Y:S05]  /*9ae0*/  BSYNC B1 ;  /* 0x0000000000017941 */ /* 0x000fea0003800000 */
.L_x_234:
        /* <DEDUP_REMOVED lines=10> */
.L_x_237:
[----:B------:R-:W-:Y:S05]  /*9b90*/  BSYNC B1 ;  /* 0x0000000000017941 */ /* 0x000fea0003800000 */
.L_x_236:
        /* <DEDUP_REMOVED lines=10> */
.L_x_239:
[----:B------:R-:W-:Y:S05]  /*9c40*/  BSYNC B1 ;  /* 0x0000000000017941 */ /* 0x000fea0003800000 */
.L_x_238:
        /* <DEDUP_REMOVED lines=10> */
.L_x_241:
[----:B------:R-:W-:Y:S05]  /*9cf0*/  BSYNC B1 ;  /* 0x0000000000017941 */ /* 0x000fea0003800000 */
.L_x_240:
        /* <DEDUP_REMOVED lines=10> */
.L_x_243:
[----:B------:R-:W-:Y:S05]  /*9da0*/  BSYNC B1 ;  /* 0x0000000000017941 */ /* 0x000fea0003800000 */
.L_x_242:
        /* <DEDUP_REMOVED lines=10> */
.L_x_245:
[----:B------:R-:W-:Y:S05]  /*9e50*/  BSYNC B1 ;  /* 0x0000000000017941 */ /* 0x000fea0003800000 */
.L_x_244:
        /* <DEDUP_REMOVED lines=10> */
.L_x_247:
[----:B------:R-:W-:Y:S05]  /*9f00*/  BSYNC B1 ;  /* 0x0000000000017941 */ /* 0x000fea0003800000 */
.L_x_246:
        /* <DEDUP_REMOVED lines=10> */
.L_x_249:
[----:B------:R-:W-:Y:S05]  /*9fb0*/  BSYNC B1 ;  /* 0x0000000000017941 */ /* 0x000fea0003800000 */
.L_x_248:
        /* <DEDUP_REMOVED lines=10> */
.L_x_251:
[----:B------:R-:W-:Y:S05]  /*a060*/  BSYNC B1 ;  /* 0x0000000000017941 */ /* 0x000fea0003800000 */
.L_x_250:
        /* <DEDUP_REMOVED lines=10> */
.L_x_253:
[----:B------:R-:W-:Y:S05]  /*a110*/  BSYNC B1 ;  /* 0x0000000000017941 */ /* 0x000fea0003800000 */
.L_x_252:
        /* <DEDUP_REMOVED lines=10> */
.L_x_255:
[----:B------:R-:W-:Y:S05]  /*a1c0*/  BSYNC B1 ;  /* 0x0000000000017941 */ /* 0x000fea0003800000 */
.L_x_254:
        /* <DEDUP_REMOVED lines=10> */
.L_x_257:
[----:B------:R-:W-:Y:S05]  /*a270*/  BSYNC B1 ;  /* 0x0000000000017941 */ /* 0x000fea0003800000 */
.L_x_256:
        /* <DEDUP_REMOVED lines=10> */
.L_x_259:
[----:B------:R-:W-:Y:S05]  /*a320*/  BSYNC B1 ;  /* 0x0000000000017941 */ /* 0x000fea0003800000 */
.L_x_258:
        /* <DEDUP_REMOVED lines=10> */
.L_x_261:
[----:B------:R-:W-:Y:S05]  /*a3d0*/  BSYNC B1 ;  /* 0x0000000000017941 */ /* 0x000fea0003800000 */
.L_x_260:
        /* <DEDUP_REMOVED lines=10> */
.L_x_263:
[----:B------:R-:W-:Y:S05]  /*a480*/  BSYNC B1 ;  /* 0x0000000000017941 */ /* 0x000fea0003800000 */
.L_x_262:
        /* <DEDUP_REMOVED lines=10> */
.L_x_265:
[----:B------:R-:W-:Y:S05]  /*a530*/  BSYNC B1 ;  /* 0x0000000000017941 */ /* 0x000fea0003800000 */
.L_x_264:
        /* <DEDUP_REMOVED lines=10> */
.L_x_267:
[----:B------:R-:W-:Y:S05]  /*a5e0*/  BSYNC B1 ;  /* 0x0000000000017941 */ /* 0x000fea0003800000 */
.L_x_266:
        /* <DEDUP_REMOVED lines=10> */
.L_x_269:
[----:B------:R-:W-:Y:S05]  /*a690*/  BSYNC B1 ;  /* 0x0000000000017941 */ /* 0x000fea0003800000 */
.L_x_268:
        /* <DEDUP_REMOVED lines=10> */
.L_x_271:
[----:B------:R-:W-:Y:S05]  /*a740*/  BSYNC B1 ;  /* 0x0000000000017941 */ /* 0x000fea0003800000 */
.L_x_270:
        /* <DEDUP_REMOVED lines=10> */
.L_x_273:
[----:B------:R-:W-:Y:S05]  /*a7f0*/  BSYNC B1 ;  /* 0x0000000000017941 */ /* 0x000fea0003800000 */
.L_x_272:
        /* <DEDUP_REMOVED lines=10> */
.L_x_275:
[----:B------:R-:W-:Y:S05]  /*a8a0*/  BSYNC B1 ;  /* 0x0000000000017941 */ /* 0x000fea0003800000 */
.L_x_274:
        /* <DEDUP_REMOVED lines=10> */
.L_x_277:
[----:B------:R-:W-:Y:S05]  /*a950*/  BSYNC B1 ;  /* 0x0000000000017941 */ /* 0x000fea0003800000 */
.L_x_276:
        /* <DEDUP_REMOVED lines=10> */
.L_x_279:
[----:B------:R-:W-:Y:S05]  /*aa00*/  BSYNC B1 ;  /* 0x0000000000017941 */ /* 0x000fea0003800000 */
.L_x_278:
        /* <DEDUP_REMOVED lines=10> */
.L_x_281:
[----:B------:R-:W-:Y:S05]  /*aab0*/  BSYNC B1 ;  /* 0x0000000000017941 */ /* 0x000fea0003800000 */
.L_x_280:
        /* <DEDUP_REMOVED lines=10> */
.L_x_283:
[----:B------:R-:W-:Y:S05]  /*ab60*/  BSYNC B1 ;  /* 0x0000000000017941 */ /* 0x000fea0003800000 */
.L_x_282:
[----:B0-234-:R-:W2:Y:S01]  /*ab70*/  LDL.LU R10, [R1+0x1f4] ;  /* 0x0001f400010a7983 */ /* 0x01dea20000300800 */
[----:B-----5:R-:W-:Y:S01]  /*ab80*/  IMAD.U32 R11, R23, 0x10000, RZ ;  /* 0x00010000170b7824 */ /* 0x020fe200078e00ff */
        /* <DEDUP_REMOVED lines=8> */
.L_x_285:
[----:B------:R-:W-:Y:S05]  /*ac10*/  BSYNC B1 ;  /* 0x0000000000017941 */ /* 0x000fea0003800000 */
.L_x_284:
[----:B------:R-:W3:Y:S01]  /*ac20*/  LDL.LU R10, [R1+0x1f8] ;  /* 0x0001f800010a7983 */ /* 0x000ee20000300800 */
[----:B0----5:R-:W-:Y:S01]  /*ac30*/  IMAD.U32 R11, R23, 0x10000, RZ ;  /* 0x00010000170b7824 */ /* 0x021fe200078e00ff */
[----:B------:R-:W-:Y:S01]  /*ac40*/  ISETP.GT.AND P1, PT, R0, 0xf9, P0 ;  /* 0x000000f90000780c */ /* 0x000fe20000724270 */
[----:B------:R-:W-:Y:S01]  /*ac50*/  BSSY B1, `(.L_x_286) ;  /* 0x000000a000017945 */ /* 0x000fe20003800000 */
[----:B------:R-:W-:Y:S01]  /*ac60*/  IADD3 R169, P0, R3, 0x80, RZ ;  /* 0x0000008003a97810 */ /* 0x000fe20007f1e0ff */
[----:B------:R-:W-:-:S04]  /*ac70*/  FMUL R11, R11, R16 ;  /* 0x000000100b0b7220 */ /* 0x000fc80000400000 */
[----:B---3--:R-:W-:-:S05]  /*ac80*/  FFMA R11, R10, R2, R11 ;  /* 0x000000020a0b7223 */ /* 0x008fca000000000b */
[----:B------:R-:W-:-:S04]  /*ac90*/  F2FP.BF16.F32.PACK_AB R11, RZ, R11 ;  /* 0x0000000bff0b723e */ /* 0x000fc800000010ff */
[----:B------:R-:W-:Y:S02]  /*aca0*/  PRMT R3, R11, 0x7610, R3 ;  /* 0x000076100b037816 */ /* 0x000fe40000000003 */
[----:B------:R-:W-:-:S03]  /*acb0*/  IADD3.X R11, RZ, UR7, RZ, P0, !PT ;  /* 0x00000007ff0b7c10 */ /* 0x000fc600087fe4ff */
[----:B------:R0:W-:Y:S01]  /*acc0*/  @P2 STG.E.U16 desc[UR36][R6.64+0x1f0], R3 ;  /* 0x0001f00306002986 */ /* 0x0001e2000c101524 */
[----:B------:R-:W-:Y:S05]  /*acd0*/  @!P1 BRA `(.L_x_287) ;  /* 0x0000000000049947 */ /* 0x000fea0003800000 */
[----:B------:R3:W5:Y:S02]  /*ace0*/  LDG.E.LTC128B.U16 R23, desc[UR36][R8.64+0x1f2] ;  /* 0x0001f22408177981 */ /* 0x000764000c1e1520 */
.L_x_287:
[----:B------:R-:W-:Y:S05]  /*acf0*/  BSYNC B1 ;  /* 0x0000000000017941 */ /* 0x000fea0003800000 */
.L_x_286:
[----:B------:R-:W4:Y:S01]  /*ad00*/  LDL.LU R10, [R1+0x1fc] ;  /* 0x0001fc00010a7983 */ /* 0x000f220000300800 */
[----:B0----5:R-:W-:Y:S01]  /*ad10*/  IMAD.U32 R3, R23, 0x10000, RZ ;  /* 0x0001000017037824 */ /* 0x021fe200078e00ff */
[----:B------:R-:W-:Y:S01]  /*ad20*/  ISETP.GT.AND P0, PT, R153, 0x80, PT ;  /* 0x000000809900780c */ /* 0x000fe20003f04270 */
[----:B--23--:R-:W-:Y:S02]  /*ad30*/  IMAD R8, R11, R14, RZ ;  /* 0x0000000e0b087224 */ /* 0x00cfe400078e02ff */
[----:B------:R-:W-:Y:S01]  /*ad40*/  FMUL R3, R3, R16 ;  /* 0x0000001003037220 */ /* 0x000fe20000400000 */
[----:B------:R-:W-:Y:S01]  /*ad50*/  ISETP.GT.AND P3, PT, R0, RZ, P0 ;  /* 0x000000ff0000720c */ /* 0x000fe20000764270 */
[C---:B------:R-:W-:Y:S02]  /*ad60*/  IMAD R167, R169.reuse, R15, R8 ;  /* 0x0000000fa9a77224 */ /* 0x040fe400078e0208 */
[----:B------:R-:W-:-:S04]  /*ad70*/  IMAD.WIDE.U32 R8, R169, R14, R20 ;  /* 0x0000000ea9087225 */ /* 0x000fc800078e0014 */
[----:B------:R-:W-:Y:S02]  /*ad80*/  IMAD.IADD R9, R9, 0x1, R167 ;  /* 0x0000000109097824 */ /* 0x000fe400078e02a7 */
[----:B----4-:R-:W-:Y:S01]  /*ad90*/  FFMA R3, R10, R2, R3 ;  /* 0x000000020a037223 */ /* 0x010fe20000000003 */
[----:B------:R-:W-:-:S04]  /*ada0*/  LEA R10, P2, R8, R12, 0x1 ;  /* 0x0000000c080a7211 */ /* 0x000fc800078408ff */
[----:B------:R-:W-:Y:S02]  /*adb0*/  F2FP.BF16.F32.PACK_AB R3, RZ, R3 ;  /* 0x00000003ff03723e */ /* 0x000fe400000010ff */
[--C-:B------:R-:W-:Y:S02]  /*adc0*/  LEA.HI.X R11, R8, R13, R9.reuse, 0x1, P2 ;  /* 0x0000000d080b7211 */ /* 0x100fe400010f0c09 */
[----:B------:R-:W-:-:S05]  /*add0*/  PRMT R9, R3, 0x7610, R9 ;  /* 0x0000761003097816 */ /* 0x000fca0000000009 */
[----:B------:R0:W-:Y:S04]  /*ade0*/  @P1 STG.E.U16 desc[UR36][R6.64+0x1f2], R9 ;  /* 0x0001f20906001986 */ /* 0x0001e8000c101524 */
[----:B------:R-:W2:Y:S01]  /*adf0*/  @P3 LDG.E.LTC128B.U16 R23, desc[UR36][R10.64] ;  /* 0x000000240a173981 */ /* 0x000ea2000c1e1520 */
[----:B-1----:R-:W-:Y:S01]  /*ae00*/  IMAD.U32 R161, RZ, RZ, UR8 ;  /* 0x00000008ffa17e24 */ /* 0x002fe2000f8e00ff */
[----:B------:R-:W-:Y:S01]  /*ae10*/  MOV R164, UR9 ;  /* 0x0000000900a47c02 */ /* 0x000fe20008000f00 */
[----:B------:R-:W-:Y:S01]  /*ae20*/  IMAD.U32 R165, RZ, RZ, UR8 ;  /* 0x00000008ffa57e24 */ /* 0x000fe2000f8e00ff */
[----:B------:R-:W-:Y:S01]  /*ae30*/  ISETP.GT.AND P2, PT, R0, 0x1, P0 ;  /* 0x000000010000780c */ /* 0x000fe20000744270 */
[----:B------:R-:W-:Y:S01]  /*ae40*/  IMAD.SHL.U32 R161, R161, 0x100, RZ ;  /* 0x00000100a1a17824 */ /* 0x000fe200078e00ff */
[----:B------:R-:W-:Y:S01]  /*ae50*/  BSSY B1, `(.L_x_288) ;  /* 0x0000011000017945 */ /* 0x000fe20003800000 */
[----:B0-----:R-:W-:Y:S01]  /*ae60*/  IMAD.WIDE.U32 R8, R169, R14, R18 ;  /* 0x0000000ea9087225 */ /* 0x001fe200078e0012 */
[----:B------:R-:W-:-:S03]  /*ae70*/  SHF.L.U64.HI R165, R165, 0x8, R164 ;  /* 0x00000008a5a57819 */ /* 0x000fc600000102a4 */
[----:B------:R-:W-:Y:S02]  /*ae80*/  IMAD.IADD R9, R167, 0x1, R9 ;  /* 0x00000001a7097824 */ /* 0x000fe400078e0209 */
[----:B------:R-:W-:Y:S01]  /*ae90*/  IMAD.WIDE.U32 R162, R22, UR43, R8 ;  /* 0x0000002b16a27c25 */ /* 0x000fe2000f8e0008 */
[----:B------:R-:W-:-:S03]  /*aea0*/  IADD3 R8, P1, R161, R4, RZ ;  /* 0x00000004a1087210 */ /* 0x000fc60007f3e0ff */
[----:B------:R-:W-:Y:S01]  /*aeb0*/  IMAD.IADD R7, R159, 0x1, R163 ;  /* 0x000000019f077824 */ /* 0x000fe200078e02a3 */
[----:B------:R-:W-:Y:S01]  /*aec0*/  LEA R6, P4, R162, R12, 0x1 ;  /* 0x0000000ca2067211 */ /* 0x000fe200078808ff */
[----:B------:R-:W-:-:S03]  /*aed0*/  IMAD.X R9, R165, 0x1, R5, P1 ;  /* 0x00000001a5097824 */ /* 0x000fc600008e0605 */
[----:B------:R-:W-:Y:S01]  /*aee0*/  LEA.HI.X R7, R162, R13, R7, 0x1, P4 ;  /* 0x0000000da2077211 */ /* 0x000fe200020f0c07 */
[----:B--2---:R-:W-:-:S04]  /*aef0*/  IMAD.U32 R3, R23, 0x10000, RZ ;  /* 0x0001000017037824 */ /* 0x004fc800078e00ff */
[----:B------:R-:W-:-:S04]  /*af00*/  FMUL R3, R3, R16 ;  /* 0x0000001003037220 */ /* 0x000fc80000400000 */
[----:B------:R-:W-:-:S05]  /*af10*/  FFMA R3, R24, R2, R3 ;  /* 0x0000000218037223 */ /* 0x000fca0000000003 */
[----:B------:R-:W-:-:S05]  /*af20*/  F2FP.BF16.F32.PACK_AB R3, RZ, R3 ;  /* 0x00000003ff03723e */ /* 0x000fca00000010ff */
[----:B------:R0:W-:Y:S01]  /*af30*/  @P3 STG.E.U16 desc[UR36][R8.64], R3 ;  /* 0x0000000308003986 */ /* 0x0001e2000c101524 */
[----:B------:R-:W-:Y:S05]  /*af40*/  @!P2 BRA `(.L_x_289) ;  /* 0x000000000004a947 */ /* 0x000fea0003800000 */
[----:B------:R1:W5:Y:S02]  /*af50*/  LDG.E.LTC128B.U16 R23, desc[UR36][R6.64+0x2] ;  /* 0x0000022406177981 */ /* 0x000364000c1e1520 */
.L_x_289:
[----:B------:R-:W-:Y:S05]  /*af60*/  BSYNC B1 ;  /* 0x0000000000017941 */ /* 0x000fea0003800000 */
.L_x_288:
[----:B0----5:R-:W-:Y:S01]  /*af70*/  IMAD.U32 R3, R23, 0x10000, RZ ;  /* 0x0001000017037824 */ /* 0x021fe200078e00ff */
[----:B------:R-:W-:Y:S01]  /*af80*/  ISETP.GT.AND P1, PT, R153, 0x88, PT ;  /* 0x000000889900780c */ /* 0x000fe20003f24270 */
[----:B------:R-:W-:Y:S01]  /*af90*/  IMAD.WIDE.U32 R14, R169, R14, R156 ;  /* 0x0000000ea90e7225 */ /* 0x000fe200078e009c */
[----:B------:R-:W-:Y:S03]  /*afa0*/  BSSY B1, `(.L_x_290) ;  /* 0x0000010000017945 */ /* 0x000fe60003800000 */
[----:B------:R-:W-:Y:S01]  /*afb0*/  FMUL R10, R3, R16 ;  /* 0x00000010030a7220 */ /* 0x000fe20000400000 */
[----:B------:R-:W-:Y:S01]  /*afc0*/  ISETP.GT.AND P3, PT, R0, RZ, P1 ;  /* 0x000000ff0000720c */ /* 0x000fe20000f64270 */
[----:B------:R-:W-:Y:S01]  /*afd0*/  IMAD.IADD R167, R167, 0x1, R15 ;  /* 0x00000001a7a77824 */ /* 0x000fe200078e020f */
[----:B------:R-:W-:Y:S01]  /*afe0*/  IADD3 R154, P5, R154, R14, RZ ;  /* 0x0000000e9a9a7210 */ /* 0x000fe20007fbe0ff */
[----:B------:R-:W-:Y:S01]  /*aff0*/  FFMA R10, R25, R2, R10 ;  /* 0x00000002190a7223 */ /* 0x000fe2000000000a */
[----:B------:R-:W-:-:S03]  /*b000*/  IADD3 R14, P4, R18, R14, RZ ;  /* 0x0000000e120e7210 */ /* 0x000fc60007f9e0ff */
[--C-:B------:R-:W-:Y:S01]  /*b010*/  IMAD.X R20, R167, 0x1, R21.reuse, P5 ;  /* 0x00000001a7147824 */ /* 0x100fe200028e0615 */
[----:B------:R-:W-:Y:S02]  /*b020*/  F2FP.BF16.F32.PACK_AB R3, RZ, R10 ;  /* 0x0000000aff03723e */ /* 0x000fe400000010ff */
[C---:B------:R-:W-:Y:S02]  /*b030*/  LEA R10, P5, R154.reuse, R12, 0x1 ;  /* 0x0000000c9a0a7211 */ /* 0x040fe400078a08ff */
[----:B------:R-:W-:Y:S02]  /*b040*/  PRMT R21, R3, 0x7610, R21 ;  /* 0x0000761003157816 */ /* 0x000fe40000000015 */
[----:B------:R-:W-:Y:S02]  /*b050*/  LEA.HI.X R11, R154, R13, R20, 0x1, P5 ;  /* 0x0000000d9a0b7211 */ /* 0x000fe400028f0c14 */
[----:B------:R-:W-:Y:S01]  /*b060*/  PRMT R3, R23, 0x7610, R3 ;  /* 0x0000761017037816 */ /* 0x000fe20000000003 */
[----:B------:R0:W-:Y:S01]  /*b070*/  @P2 STG.E.U16 desc[UR36][R8.64+0x2], R21 ;  /* 0x0000021508002986 */ /* 0x0001e2000c101524 */
[----:B------:R-:W-:Y:S05]  /*b080*/  @!P3 BRA `(.L_x_291) ;  /* 0x000000000004b947 */ /* 0x000fea0003800000 */
[----:B------:R2:W5:Y:S02]  /*b090*/  LDG.E.LTC128B.U16 R3, desc[UR36][R10.64] ;  /* 0x000000240a037981 */ /* 0x000564000c1e1520 */
.L_x_291:
[----:B------:R-:W-:Y:S05]  /*b0a0*/  BSYNC B1 ;  /* 0x0000000000017941 */ /* 0x000fea0003800000 */
.L_x_290:
[----:B--2--5:R-:W-:Y:S01]  /*b0b0*/  SHF.L.U32 R11, R3, 0x10, RZ ;  /* 0x00000010030b7819 */ /* 0x024fe200000006ff */
[----:B------:R-:W-:Y:S01]  /*b0c0*/  IMAD.X R15, R19, 0x1, R167, P4 ;  /* 0x00000001130f7824 */ /* 0x000fe200020e06a7 */
[----:B------:R-:W-:Y:S01]  /*b0d0*/  IADD3 R10, P4, R8, R160, RZ ;  /* 0x000000a0080a7210 */ /* 0x000fe20007f9e0ff */
[----:B------:R-:W-:Y:S01]  /*b0e0*/  BSSY B1, `(.L_x_292) ;  /* 0x000000d000017945 */ /* 0x000fe20003800000 */
[----:B------:R-:W-:Y:S01]  /*b0f0*/  ISETP.GT.AND P2, PT, R0, 0x1, P1 ;  /* 0x000000010000780c */ /* 0x000fe20000f44270 */
[----:B------:R-:W-:Y:S01]  /*b100*/  FMUL R11, R11, R16 ;  /* 0x000000100b0b7220 */ /* 0x000fe20000400000 */
[----:B------:R-:W-:-:S04]  /*b110*/  IMAD.WIDE.U32 R22, R22, UR43, R14 ;  /* 0x0000002b16167c25 */ /* 0x000fc8000f8e000e */
[----:B------:R-:W-:Y:S01]  /*b120*/  FFMA R11, R26, R2, R11 ;  /* 0x000000021a0b7223 */ /* 0x000fe2000000000b */
[----:B------:R-:W-:Y:S01]  /*b130*/  IMAD.IADD R159, R159, 0x1, R23 ;  /* 0x000000019f9f7824 */ /* 0x000fe200078e0217 */
[----:B------:R-:W-:-:S03]  /*b140*/  LEA R12, P5, R22, R12, 0x1 ;  /* 0x0000000c160c7211 */ /* 0x000fc600078a08ff */
[----:B------:R-:W-:Y:S01]  /*b150*/  F2FP.BF16.F32.PACK_AB R14, RZ, R11 ;  /* 0x0000000bff0e723e */ /* 0x000fe200000010ff */
[----:B------:R-:W-:Y:S01]  /*b160*/  IMAD.X R11, R9, 0x1, R158, P4 ;  /* 0x00000001090b7824 */ /* 0x000fe200020e069e */
[----:B------:R-:W-:-:S04]  /*b170*/  LEA.HI.X R13, R22, R13, R159, 0x1, P5 ;  /* 0x0000000d160d7211 */ /* 0x000fc800028f0c9f */
[----:B------:R2:W-:Y:S01]  /*b180*/  @P3 STG.E.U16 desc[UR36][R10.64], R14 ;  /* 0x0000000e0a003986 */ /* 0x0005e2000c101524 */
[----:B------:R-:W-:Y:S05]  /*b190*/  @!P2 BRA `(.L_x_293) ;  /* 0x000000000004a947 */ /* 0x000fea0003800000 */
[----:B------:R3:W5:Y:S02]  /*b1a0*/  LDG.E.LTC128B.U16 R3, desc[UR36][R12.64+0x2] ;  /* 0x000002240c037981 */ /* 0x000764000c1e1520 */
.L_x_293:
[----:B------:R-:W-:Y:S05]  /*b1b0*/  BSYNC B1 ;  /* 0x0000000000017941 */ /* 0x000fea0003800000 */
.L_x_292:
[----:B-----5:R-:W-:Y:S01]  /*b1c0*/  IMAD.U32 R15, R3, 0x10000, RZ ;  /* 0x00010000030f7824 */ /* 0x020fe200078e00ff */
[----:B------:R-:W-:Y:S01]  /*b1d0*/  ISETP.GT.AND P3, PT, R0, 0x8, P0 ;  /* 0x000000080000780c */ /* 0x000fe20000764270 */
[----:B------:R-:W-:Y:S02]  /*b1e0*/  BSSY B1, `(.L_x_294) ;  /* 0x0000007000017945 */ /* 0x000fe40003800000 */
[----:B--2---:R-:W-:-:S04]  /*b1f0*/  FMUL R14, R15, R16 ;  /* 0x000000100f0e7220 */ /* 0x004fc80000400000 */
[----:B------:R-:W-:-:S05]  /*b200*/  FFMA R14, R27, R2, R14 ;  /* 0x000000021b0e7223 */ /* 0x000fca000000000e */
[----:B------:R-:W-:-:S05]  /*b210*/  F2FP.BF16.F32.PACK_AB R14, RZ, R14 ;  /* 0x0000000eff0e723e */ /* 0x000fca00000010ff */
[----:B------:R2:W-:Y:S01]  /*b220*/  @P2 STG.E.U16 desc[UR36][R10.64+0x2], R14 ;  /* 0x0000020e0a002986 */ /* 0x0005e2000c101524 */
[----:B------:R-:W-:Y:S05]  /*b230*/  @!P3 BRA `(.L_x_295) ;  /* 0x000000000004b947 */ /* 0x000fea0003800000 */
[----:B------:R4:W5:Y:S02]  /*b240*/  LDG.E.LTC128B.U16 R3, desc[UR36][R6.64+0x10] ;  /* 0x0000102406037981 */ /* 0x000964000c1e1520 */
.L_x_295:
[----:B------:R-:W-:Y:S05]  /*b250*/  BSYNC B1 ;  /* 0x0000000000017941 */ /* 0x000fea0003800000 */
.L_x_294:
[----:B--2--5:R-:W-:Y:S01]  /*b260*/  IMAD.U32 R11, R3, 0x10000, RZ ;  /* 0x00010000030b7824 */ /* 0x024fe200078e00ff */
[----:B------:R-:W-:Y:S01]  /*b270*/  ISETP.GT.AND P2, PT, R0, 0x9, P0 ;  /* 0x000000090000780c */ /* 0x000fe20000744270 */
[----:B------:R-:W-:Y:S02]  /*b280*/  BSSY B1, `(.L_x_296) ;  /* 0x0000007000017945 */ /* 0x000fe40003800000 */
[----:B------:R-:W-:-:S04]  /*b290*/  FMUL R11, R11, R16 ;  /* 0x000000100b0b7220 */ /* 0x000fc80000400000 */
[----:B------:R-:W-:-:S05]  /*b2a0*/  FFMA R11, R28, R2, R11 ;  /* 0x000000021c0b7223 */ /* 0x000fca000000000b */
[----:B------:R-:W-:-:S05]  /*b2b0*/  F2FP.BF16.F32.PACK_AB R11, RZ, R11 ;  /* 0x0000000bff0b723e */ /* 0x000fca00000010ff */
[----:B------:R2:W-:Y:S01]  /*b2c0*/  @P3 STG.E.U16 desc[UR36][R8.64+0x10], R11 ;  /* 0x0000100b08003986 */ /* 0x0005e2000c101524 */
[----:B------:R-:W-:Y:S05]  /*b2d0*/  @!P2 BRA `(.L_x_297) ;  /* 0x000000000004a947 */ /* 0x000fea0003800000 */
[----:B------:R0:W5:Y:S02]  /*b2e0*/  LDG.E.LTC128B.U16 R3, desc[UR36][R6.64+0x12] ;  /* 0x0000122406037981 */ /* 0x000164000c1e1520 */
.L_x_297:
[----:B------:R-:W-:Y:S05]  /*b2f0*/  BSYNC B1 ;  /* 0x0000000000017941 */ /* 0x000fea0003800000 */
.L_x_296:
        /* <DEDUP_REMOVED lines=9> */
.L_x_299:
[----:B------:R-:W-:Y:S05]  /*b390*/  BSYNC B1 ;  /* 0x0000000000017941 */ /* 0x000fea0003800000 */
.L_x_298:
[----:B-----5:R-:W-:Y:S01]  /*b3a0*/  SHF.L.U32 R11, R3, 0x10, RZ ;  /* 0x00000010030b7819 */ /* 0x020fe200000006ff */
[----:B------:R-:W-:Y:S01]  /*b3b0*/  BSSY B1, `(.L_x_300) ;  /* 0x000000a000017945 */ /* 0x000fe20003800000 */
[----:B--2---:R-:W-:Y:S02]  /*b3c0*/  IADD3 R10, P3, R160, R8, RZ ;  /* 0x00000008a00a7210 */ /* 0x004fe40007f7e0ff */
[----:B------:R-:W-:Y:S01]  /*b3d0*/  ISETP.GT.AND P2, PT, R0, 0x9, P1 ;  /* 0x000000090000780c */ /* 0x000fe20000f44270 */
[----:B------:R-:W-:-:S04]  /*b3e0*/  FMUL R11, R11, R16 ;  /* 0x000000100b0b7220 */ /* 0x000fc80000400000 */
[----:B------:R-:W-:-:S05]  /*b3f0*/  FFMA R11, R30, R2, R11 ;  /* 0x000000021e0b7223 */ /* 0x000fca000000000b */
[----:B------:R-:W-:Y:S01]  /*b400*/  F2FP.BF16.F32.PACK_AB R14, RZ, R11 ;  /* 0x0000000bff0e723e */ /* 0x000fe200000010ff */
[----:B------:R-:W-:-:S05]  /*b410*/  IMAD.X R11, R158, 0x1, R9, P3 ;  /* 0x000000019e0b7824 */ /* 0x000fca00018e0609 */
[----:B------:R2:W-:Y:S01]  /*b420*/  @P4 STG.E.U16 desc[UR36][R10.64+0x10], R14 ;  /* 0x0000100e0a004986 */ /* 0x0005e2000c101524 */
[----:B------:R-:W-:Y:S05]  /*b430*/  @!P2 BRA `(.L_x_301) ;  /* 0x000000000004a947 */ /* 0x000fea0003800000 */
[----:B------:R0:W5:Y:S02]  /*b440*/  LDG.E.LTC128B.U16 R3, desc[UR36][R12.64+0x12] ;  /* 0x000012240c037981 */ /* 0x000164000c1e1520 */
.L_x_301:
[----:B------:R-:W-:Y:S05]  /*b450*/  BSYNC B1 ;  /* 0x0000000000017941 */ /* 0x000fea0003800000 */
.L_x_300:
[----:B--2--5:R-:W-:Y:S01]  /*b460*/  IMAD.U32 R11, R3, 0x10000, RZ ;  /* 0x00010000030b7824 */ /* 0x024fe200078e00ff */
[----:B------:R-:W-:Y:S01]  /*b470*/  IADD3 R160, P4, P5, R160, R4, R161 ;  /* 0x00000004a0a07210 */ /* 0x000fe20007d9e0a1 */
[----:B------:R-:W-:Y:S01]  /*b480*/  BSSY B1, `(.L_x_302) ;  /* 0x0000009000017945 */ /* 0x000fe20003800000 */
[----:B------:R-:W-:Y:S01]  /*b490*/  ISETP.GT.AND P3, PT, R0, 0x10, P0 ;  /* 0x000000100000780c */ /* 0x000fe20000764270 */
[----:B------:R-:W-:Y:S01]  /*b4a0*/  FMUL R10, R11, R16 ;  /* 0x000000100b0a7220 */ /* 0x000fe20000400000 */
[----:B------:R-:W-:-:S03]  /*b4b0*/  IADD3.X R161, R158, R5, R165, P4, P5 ;  /* 0x000000059ea17210 */ /* 0x000fc600027ea4a5 */
[----:B------:R-:W-:-:S05]  /*b4c0*/  FFMA R10, R31, R2, R10 ;  /* 0x000000021f0a7223 */ /* 0x000fca000000000a */
[----:B------:R-:W-:-:S05]  /*b4d0*/  F2FP.BF16.F32.PACK_AB R10, RZ, R10 ;  /* 0x0000000aff0a723e */ /* 0x000fca00000010ff */
[----:B------:R2:W-:Y:S01]  /*b4e0*/  @P2 STG.E.U16 desc[UR36][R160.64+0x12], R10 ;  /* 0x0000120aa0002986 */ /* 0x0005e2000c101524 */
[----:B------:R-:W-:Y:S05]  /*b4f0*/  @!P3 BRA `(.L_x_303) ;  /* 0x000000000004b947 */ /* 0x000fea0003800000 */
[----:B------:R0:W5:Y:S02]  /*b500*/  LDG.E.LTC128B.U16 R3, desc[UR36][R6.64+0x20] ;  /* 0x0000202406037981 */ /* 0x000164000c1e1520 */
.L_x_303:
[----:B------:R-:W-:Y:S05]  /*b510*/  BSYNC B1 ;  /* 0x0000000000017941 */ /* 0x000fea0003800000 */
.L_x_302:
[----:B-----5:R-:W-:Y:S01]  /*b520*/  IMAD.U32 R5, R3, 0x10000, RZ ;  /* 0x0001000003057824 */ /* 0x020fe200078e00ff */
        /* <DEDUP_REMOVED lines=8> */
.L_x_305:
[----:B------:R-:W-:Y:S05]  /*b5b0*/  BSYNC B1 ;  /* 0x0000000000017941 */ /* 0x000fea0003800000 */
.L_x_304:
[----:B0----5:R-:W-:Y:S01]  /*b5c0*/  IMAD.U32 R5, R3, 0x10000, RZ ;  /* 0x0001000003057824 */ /* 0x021fe200078e00ff */
        /* <DEDUP_REMOVED lines=8> */
.L_x_307:
[----:B------:R-:W-:Y:S05]  /*b650*/  BSYNC B1 ;  /* 0x0000000000017941 */ /* 0x000fea0003800000 */
.L_x_306:
[----:B-----5:R-:W-:Y:S01]  /*b660*/  IMAD.U32 R5, R3, 0x10000, RZ ;  /* 0x0001000003057824 */ /* 0x020fe200078e00ff */
[----:B------:R-:W-:Y:S01]  /*b670*/  ISETP.GT.AND P2, PT, R0, 0x11, P1 ;  /* 0x000000110000780c */ /* 0x000fe20000f44270 */
[----:B0-----:R-:W-:Y:S01]  /*b680*/  @P3 IMAD.MOV.U32 R4, RZ, RZ, R160 ;  /* 0x000000ffff043224 */ /* 0x001fe200078e00a0 */
[----:B------:R-:W-:Y:S01]  /*b690*/  BSSY B1, `(.L_x_308) ;  /* 0x0000009000017945 */ /* 0x000fe20003800000 */
[----:B------:R-:W-:-:S04]  /*b6a0*/  FMUL R5, R5, R16 ;  /* 0x0000001005057220 */ /* 0x000fc80000400000 */
[----:B------:R-:W-:-:S05]  /*b6b0*/  FFMA R5, R34, R2, R5 ;  /* 0x0000000222057223 */ /* 0x000fca0000000005 */
[----:B------:R-:W-:-:S04]  /*b6c0*/  F2FP.BF16.F32.PACK_AB R5, RZ, R5 ;  /* 0x00000005ff05723e */ /* 0x000fc800000010ff */
[----:B--2---:R-:W-:Y:S02]  /*b6d0*/  PRMT R10, R5, 0x7610, R10 ;  /* 0x00007610050a7816 */ /* 0x004fe4000000000a */
[----:B------:R-:W-:-:S05]  /*b6e0*/  @P3 MOV R5, R161 ;  /* 0x000000a100053202 */ /* 0x000fca0000000f00 */
[----:B------:R0:W-:Y:S01]  /*b6f0*/  @P3 STG.E.U16 desc[UR36][R4.64+0x20], R10 ;  /* 0x0000200a04003986 */ /* 0x0001e2000c101524 */
[----:B------:R-:W-:Y:S05]  /*b700*/  @!P2 BRA `(.L_x_309) ;  /* 0x000000000004a947 */ /* 0x000fea0003800000 */
[----:B------:R2:W5:Y:S02]  /*b710*/  LDG.E.LTC128B.U16 R3, desc[UR36][R12.64+0x22] ;  /* 0x000022240c037981 */ /* 0x000564000c1e1520 */
.L_x_309:
[----:B------:R-:W-:Y:S05]  /*b720*/  BSYNC B1 ;  /* 0x0000000000017941 */ /* 0x000fea0003800000 */
.L_x_308:
[----:B0----5:R-:W-:Y:S01]  /*b730*/  IMAD.U32 R5, R3, 0x10000, RZ ;  /* 0x0001000003057824 */ /* 0x021fe200078e00ff */
[----:B------:R-:W-:Y:S01]  /*b740*/  ISETP.GT.AND P3, PT, R0, 0x18, P0 ;  /* 0x000000180000780c */ /* 0x000fe20000764270 */
[----:B------:R-:W-:Y:S02]  /*b750*/  BSSY B1, `(.L_x_310) ;  /* 0x000000a000017945 */ /* 0x000fe40003800000 */
[----:B------:R-:W-:Y:S01]  /*b760*/  FMUL R4, R5, R16 ;  /* 0x0000001005047220 */ /* 0x000fe20000400000 */
[----:B------:R-:W-:-:S03]  /*b770*/  @P2 IMAD.MOV.U32 R5, RZ, RZ, R161 ;  /* 0x000000ffff052224 */ /* 0x000fc600078e00a1 */
[----:B------:R-:W-:-:S05]  /*b780*/  FFMA R4, R35, R2, R4 ;  /* 0x0000000223047223 */ /* 0x000fca0000000004 */
[----:B------:R-:W-:-:S04]  /*b790*/  F2FP.BF16.F32.PACK_AB R4, RZ, R4 ;  /* 0x00000004ff04723e */ /* 0x000fc800000010ff */
[----:B------:R-:W-:Y:S01]  /*b7a0*/  PRMT R10, R4, 0x7610, R10 ;  /* 0x00007610040a7816 */ /* 0x000fe2000000000a */
[----:B------:R-:W-:-:S05]  /*b7b0*/  @P2 IMAD.MOV.U32 R4, RZ, RZ, R160 ;  /* 0x000000ffff042224 */ /* 0x000fca00078e00a0 */
[----:B------:R0:W-:Y:S01]  /*b7c0*/  @P2 STG.E.U16 desc[UR36][R4.64+0x22], R10 ;  /* 0x0000220a04002986 */ /* 0x0001e2000c101524 */
[----:B------:R-:W-:Y:S05]  /*b7d0*/  @!P3 BRA `(.L_x_311) ;  /* 0x000000000004b947 */ /* 0x000fea0003800000 */
[----:B------:R0:W5:Y:S02]  /*b7e0*/  LDG.E.LTC128B.U16 R3, desc[UR36][R6.64+0x30] ;  /* 0x0000302406037981 */ /* 0x000164000c1e1520 */
.L_x_311:
[----:B------:R-:W-:Y:S05]  /*b7f0*/  BSYNC B1 ;  /* 0x0000000000017941 */ /* 0x000fea0003800000 */
.L_x_310:
        /* <DEDUP_REMOVED lines=9> */
.L_x_313:
[----:B------:R-:W-:Y:S05]  /*b890*/  BSYNC B1 ;  /* 0x0000000000017941 */ /* 0x000fea0003800000 */
.L_x_312:
        /* <DEDUP_REMOVED lines=9> */
.L_x_315:
[----:B------:R-:W-:Y:S05]  /*b930*/  BSYNC B1 ;  /* 0x0000000000017941 */ /* 0x000fea0003800000 */
.L_x_314:
[----:B-----5:R-:W-:Y:S01]  /*b940*/  IMAD.U32 R5, R3, 0x10000, RZ ;  /* 0x0001000003057824 */ /* 0x020fe200078e00ff */
[----:B0-----:R-:W-:Y:S01]  /*b950*/  @P3 MOV R4, R160 ;  /* 0x000000a000043202 */ /* 0x001fe20000000f00 */
[----:B------:R-:W-:Y:S01]  /*b960*/  BSSY B1, `(.L_x_316) ;  /* 0x000000a000017945 */ /* 0x000fe20003800000 */
[----:B------:R-:W-:Y:S01]  /*b970*/  ISETP.GT.AND P2, PT, R0, 0x19, P1 ;  /* 0x000000190000780c */ /* 0x000fe20000f44270 */
[----:B------:R-:W-:-:S04]  /*b980*/  FMUL R5, R5, R16 ;  /* 0x0000001005057220 */ /* 0x000fc80000400000 */
[----:B------:R-:W-:-:S05]  /*b990*/  FFMA R5, R38, R2, R5 ;  /* 0x0000000226057223 */ /* 0x000fca0000000005 */
[----:B------:R-:W-:-:S04]  /*b9a0*/  F2FP.BF16.F32.PACK_AB R5, RZ, R5 ;  /* 0x00000005ff05723e */ /* 0x000fc800000010ff */
[----:B------:R-:W-:Y:S01]  /*b9b0*/  PRMT R10, R5, 0x7610, R10 ;  /* 0x00007610050a7816 */ /* 0x000fe2000000000a */
[----:B------:R-:W-:-:S05]  /*b9c0*/  @P3 IMAD.MOV.U32 R5, RZ, RZ, R161 ;  /* 0x000000ffff053224 */ /* 0x000fca00078e00a1 */
[----:B------:R0:W-:Y:S01]  /*b9d0*/  @P3 STG.E.U16 desc[UR36][R4.64+0x30], R10 ;  /* 0x0000300a04003986 */ /* 0x0001e2000c101524 */
[----:B------:R-:W-:Y:S05]  /*b9e0*/  @!P2 BRA `(.L_x_317) ;  /* 0x000000000004a947 */ /* 0x000fea0003800000 */
[----:B------:R0:W5:Y:S02]  /*b9f0*/  LDG.E.LTC128B.U16 R3, desc[UR36][R12.64+0x32] ;  /* 0x000032240c037981 */ /* 0x000164000c1e1520 */
.L_x_317:
[----:B------:R-:W-:Y:S05]  /*ba00*/  BSYNC B1 ;  /* 0x0000000000017941 */ /* 0x000fea0003800000 */
.L_x_316:
        /* <DEDUP_REMOVED lines=12> */
.L_x_319:
[----:B------:R-:W-:Y:S05]  /*bad0*/  BSYNC B1 ;  /* 0x0000000000017941 */ /* 0x000fea0003800000 */
.L_x_318:
        /* <DEDUP_REMOVED lines=9> */
.L_x_321:
[----:B------:R-:W-:Y:S05]  /*bb70*/  BSYNC B1 ;  /* 0x0000000000017941 */ /* 0x000fea0003800000 */
.L_x_320:
        /* <DEDUP_REMOVED lines=9> */
.L_x_323:
[----:B------:R-:W-:Y:S05]  /*bc10*/  BSYNC B1 ;  /* 0x0000000000017941 */ /* 0x000fea0003800000 */
.L_x_322:
[----:B-----5:R-:W-:Y:S01]  /*bc20*/  SHF.L.U32 R5, R3, 0x10, RZ ;  /* 0x0000001003057819 */ /* 0x020fe200000006ff */
[----:B0-----:R-:W-:Y:S01]  /*bc30*/  @P3 IMAD.MOV.U32 R4, RZ, RZ, R160 ;  /* 0x000000ffff043224 */ /* 0x001fe200078e00a0 */
[----:B------:R-:W-:Y:S01]  /*bc40*/  ISETP.GT.AND P2, PT, R0, 0x21, P1 ;  /* 0x000000210000780c */ /* 0x000fe20000f44270 */
[----:B------:R-:W-:Y:S02]  /*bc50*/  BSSY B1, `(.L_x_324) ;  /* 0x0000009000017945 */ /* 0x000fe40003800000 */
        /* <DEDUP_REMOVED lines=8> */
.L_x_325:
[----:B------:R-:W-:Y:S05]  /*bce0*/  BSYNC B1 ;  /* 0x0000000000017941 */ /* 0x000fea0003800000 */
.L_x_324:
        /* <DEDUP_REMOVED lines=12> */
.L_x_327:
[----:B------:R-:W-:Y:S05]  /*bdb0*/  BSYNC B1 ;  /* 0x0000000000017941 */ /* 0x000fea0003800000 */
.L_x_326:
        /* <DEDUP_REMOVED lines=9> */
.L_x_329:
[----:B------:R-:W-:Y:S05]  /*be50*/  BSYNC B1 ;  /* 0x0000000000017941 */ /* 0x000fea0003800000 */
.L_x_328:
[----:B0----5:R-:W-:Y:S01]  /*be60*/  SHF.L.U32 R5, R3, 0x10, RZ ;  /* 0x0000001003057819 */ /* 0x021fe200000006ff */
[----:B------:R-:W-:Y:S01]  /*be70*/  BSSY B1, `(.L_x_330) ;  /* 0x0000008000017945 */ /* 0x000fe20003800000 */
[----:B------:R-:W-:-:S03]  /*be80*/  ISETP.GT.AND P3, PT, R0, 0x28, P1 ;  /* 0x000000280000780c */ /* 0x000fc60000f64270 */
[----:B------:R-:W-:-:S04]  /*be90*/  FMUL R4, R5, R16 ;  /* 0x0000001005047220 */ /* 0x000fc80000400000 */
[----:B------:R-:W-:-:S05]  /*bea0*/  FFMA R4, R45, R2, R4 ;  /* 0x000000022d047223 */ /* 0x000fca0000000004 */
[----:B------:R-:W-:-:S05]  /*beb0*/  F2FP.BF16.F32.PACK_AB R4, RZ, R4 ;  /* 0x00000004ff04723e */ /* 0x000fca00000010ff */
[----:B------:R0:W-:Y:S01]  /*bec0*/  @P2 STG.E.U16 desc[UR36][R8.64+0x52], R4 ;  /* 0x0000520408002986 */ /* 0x0001e2000c101524 */
[----:B------:R-:W-:Y:S05]  /*bed0*/  @!P3 BRA `(.L_x_331) ;  /* 0x000000000004b947 */ /* 0x000fea0003800000 */
[----:B------:R0:W5:Y:S02]  /*bee0*/  LDG.E.LTC128B.U16 R3, desc[UR36][R12.64+0x50] ;  /* 0x000050240c037981 */ /* 0x000164000c1e1520 */
.L_x_331:
[----:B------:R-:W-:Y:S05]  /*bef0*/  BSYNC B1 ;  /* 0x0000000000017941 */ /* 0x000fea0003800000 */
.L_x_330:
[----:B-----5:R-:W-:Y:S01]  /*bf00*/  IMAD.U32 R5, R3, 0x10000, RZ ;  /* 0x0001000003057824 */ /* 0x020fe200078e00ff */
[----:B------:R-:W-:Y:S01]  /*bf10*/  ISETP.GT.AND P2, PT, R0, 0x29, P1 ;  /* 0x000000290000780c */ /* 0x000fe20000f44270 */
[----:B0-----:R-:W-:Y:S01]  /*bf20*/  @P3 IMAD.MOV.U32 R4, RZ, RZ, R160 ;  /* 0x000000ffff043224 */ /* 0x001fe200078e00a0 */
[----:B------:R-:W-:Y:S01]  /*bf30*/  BSSY B1, `(.L_x_332) ;  /* 0x0000009000017945 */ /* 0x000fe20003800000 */
        /* <DEDUP_REMOVED lines=8> */
.L_x_333:
[----:B------:R-:W-:Y:S05]  /*bfc0*/  BSYNC B1 ;  /* 0x0000000000017941 */ /* 0x000fea0003800000 */
.L_x_332:
        /* <DEDUP_REMOVED lines=12> */
.L_x_335:
[----:B------:R-:W-:Y:S05]  /*c090*/  BSYNC B1 ;  /* 0x0000000000017941 */ /* 0x000fea0003800000 */
.L_x_334:
        /* <DEDUP_REMOVED lines=9> */
.L_x_337:
[----:B------:R-:W-:Y:S05]  /*c130*/  BSYNC B1 ;  /* 0x0000000000017941 */ /* 0x000fea0003800000 */
.L_x_336:
        /* <DEDUP_REMOVED lines=9> */
.L_x_339:
[----:B------:R-:W-:Y:S05]  /*c1d0*/  BSYNC B1 ;  /* 0x0000000000017941 */ /* 0x000fea0003800000 */
.L_x_338:
        /* <DEDUP_REMOVED lines=12> */
.L_x_341:
[----:B------:R-:W-:Y:S05]  /*c2a0*/  BSYNC B1 ;  /* 0x0000000000017941 */ /* 0x000fea0003800000 */
.L_x_340:
[----:B0----5:R-:W-:Y:S01]  /*c2b0*/  IMAD.U32 R5, R3, 0x10000, RZ ;  /* 0x0001000003057824 */ /* 0x021fe200078e00ff */
[----:B------:R-:W-:Y:S01]  /*c2c0*/  ISETP.GT.AND P3, PT, R0, 0x38, P0 ;  /* 0x000000380000780c */ /* 0x000fe20000764270 */
[----:B------:R-:W-:Y:S02]  /*c2d0*/  BSSY B1, `(.L_x_342) ;  /* 0x000000a000017945 */ /* 0x000fe40003800000 */
[----:B------:R-:W-:Y:S01]  /*c2e0*/  FMUL R4, R5, R16 ;  /* 0x0000001005047220 */ /* 0x000fe20000400000 */
[----:B------:R-:W-:-:S03]  /*c2f0*/  @P2 MOV R5, R161 ;  /* 0x000000a100052202 */ /* 0x000fc60000000f00 */
[----:B------:R-:W-:-:S05]  /*c300*/  FFMA R4, R51, R2, R4 ;  /* 0x0000000233047223 */ /* 0x000fca0000000004 */
[----:B------:R-:W-:-:S04]  /*c310*/  F2FP.BF16.F32.PACK_AB R4, RZ, R4 ;  /* 0x00000004ff04723e */ /* 0x000fc800000010ff */
[----:B------:R-:W-:Y:S01]  /*c320*/  PRMT R10, R4, 0x7610, R10 ;  /* 0x00007610040a7816 */ /* 0x000fe2000000000a */
[----:B------:R-:W-:-:S05]  /*c330*/  @P2 IMAD.MOV.U32 R4, RZ, RZ, R160 ;  /* 0x000000ffff042224 */ /* 0x000fca00078e00a0 */
[----:B------:R0:W-:Y:S01]  /*c340*/  @P2 STG.E.U16 desc[UR36][R4.64+0x62], R10 ;  /* 0x0000620a04002986 */ /* 0x0001e2000c101524 */
[----:B------:R-:W-:Y:S05]  /*c350*/  @!P3 BRA `(.L_x_343) ;  /* 0x000000000004b947 */ /* 0x000fea0003800000 */
[----:B------:R0:W5:Y:S02]  /*c360*/  LDG.E.LTC128B.U16 R3, desc[UR36][R6.64+0x70] ;  /* 0x0000702406037981 */ /* 0x000164000c1e1520 */
.L_x_343:
[----:B------:R-:W-:Y:S05]  /*c370*/  BSYNC B1 ;  /* 0x0000000000017941 */ /* 0x000fea0003800000 */
.L_x_342:
        /* <DEDUP_REMOVED lines=9> */
.L_x_345:
[----:B------:R-:W-:Y:S05]  /*c410*/  BSYNC B1 ;  /* 0x0000000000017941 */ /* 0x000fea0003800000 */
.L_x_344:
        /* <DEDUP_REMOVED lines=9> */
.L_x_347:
[----:B------:R-:W-:Y:S05]  /*c4b0*/  BSYNC B1 ;  /* 0x0000000000017941 */ /* 0x000fea0003800000 */
.L_x_346:
        /* <DEDUP_REMOVED lines=12> */
.L_x_349:
[----:B------:R-:W-:Y:S05]  /*c580*/  BSYNC B1 ;  /* 0x0000000000017941 */ /* 0x000fea0003800000 */
.L_x_348:
[----:B0----5:R-:W-:Y:S01]  /*c590*/  IMAD.U32 R5, R3, 0x10000, RZ ;  /* 0x0001000003057824 */ /* 0x021fe200078e00ff */
[----:B------:R-:W-:Y:S01]  /*c5a0*/  ISETP.GT.AND P3, PT, R0, 0x40, P0 ;  /* 0x000000400000780c */ /* 0x000fe20000764270 */
[----:B------:R-:W-:Y:S02]  /*c5b0*/  BSSY B1, `(.L_x_350) ;  /* 0x000000a000017945 */ /* 0x000fe40003800000 */
[----:B------:R-:W-:Y:S01]  /*c5c0*/  FMUL R4, R5, R16 ;  /* 0x0000001005047220 */ /* 0x000fe20000400000 */
[----:B------:R-:W-:-:S03]  /*c5d0*/  @P2 IMAD.MOV.U32 R5, RZ, RZ, R161 ;  /* 0x000000ffff052224 */ /* 0x000fc600078e00a1 */
[----:B------:R-:W-:-:S05]  /*c5e0*/  FFMA R4, R55, R2, R4 ;  /* 0x0000000237047223 */ /* 0x000fca0000000004 */
[----:B------:R-:W-:-:S04]  /*c5f0*/  F2FP.BF16.F32.PACK_AB R4, RZ, R4 ;  /* 0x00000004ff04723e */ /* 0x000fc800000010ff */
[----:B------:R-:W-:Y:S02]  /*c600*/  PRMT R10, R4, 0x7610, R10 ;  /* 0x00007610040a7816 */ /* 0x000fe4000000000a */
[----:B------:R-:W-:-:S05]  /*c610*/  @P2 MOV R4, R160 ;  /* 0x000000a000042202 */ /* 0x000fca0000000f00 */
[----:B------:R0:W-:Y:S01]  /*c620*/  @P2 STG.E.U16 desc[UR36][R4.64+0x72], R10 ;  /* 0x0000720a04002986 */ /* 0x0001e2000c101524 */
[----:B------:R-:W-:Y:S05]  /*c630*/  @!P3 BRA `(.L_x_351) ;  /* 0x000000000004b947 */ /* 0x000fea0003800000 */
[----:B------:R0:W5:Y:S02]  /*c640*/  LDG.E.LTC128B.U16 R3, desc[UR36][R6.64+0x80] ;  /* 0x0000802406037981 */ /* 0x000164000c1e1520 */
.L_x_351:
[----:B------:R-:W-:Y:S05]  /*c650*/  BSYNC B1 ;  /* 0x0000000000017941 */ /* 0x000fea0003800000 */
.L_x_350:
        /* <DEDUP_REMOVED lines=9> */
.L_x_353:
[----:B------:R-:W-:Y:S05]  /*c6f0*/  BSYNC B1 ;  /* 0x0000000000017941 */ /* 0x000fea0003800000 */
.L_x_352:
        /* <DEDUP_REMOVED lines=9> */
.L_x_355:
[----:B------:R-:W-:Y:S05]  /*c790*/  BSYNC B1 ;  /* 0x0000000000017941 */ /* 0x000fea0003800000 */
.L_x_354:
        /* <DEDUP_REMOVED lines=12> */
.L_x_357:
[----:B------:R-:W-:Y:S05]  /*c860*/  BSYNC B1 ;  /* 0x0000000000017941 */ /* 0x000fea0003800000 */
.L_x_356:
[----:B0----5:R-:W-:Y:S01]  /*c870*/  SHF.L.U32 R5, R3, 0x10, RZ ;  /* 0x0000001003057819 */ /* 0x021fe200000006ff */
[----:B------:R-:W-:Y:S01]  /*c880*/  BSSY B1, `(.L_x_358) ;  /* 0x000000b000017945 */ /* 0x000fe20003800000 */
[----:B------:R-:W-:-:S03]  /*c890*/  ISETP.GT.AND P3, PT, R0, 0x48, P0 ;  /* 0x000000480000780c */ /* 0x000fc60000764270 */
        /* <DEDUP_REMOVED lines=9> */
.L_x_359:
[----:B------:R-:W-:Y:S05]  /*c930*/  BSYNC B1 ;  /* 0x0000000000017941 */ /* 0x000fea0003800000 */
.L_x_358:
        /* <DEDUP_REMOVED lines=9> */
.L_x_361:
[----:B------:R-:W-:Y:S05]  /*c9d0*/  BSYNC B1 ;  /* 0x0000000000017941 */ /* 0x000fea0003800000 */
.L_x_360:
        /* <DEDUP_REMOVED lines=9> */
.L_x_363:
[----:B------:R-:W-:Y:S05]  /*ca70*/  BSYNC B1 ;  /* 0x0000000000017941 */ /* 0x000fea0003800000 */
.L_x_362:
[----:B-----5:R-:W-:Y:S01]  /*ca80*/  IMAD.U32 R5, R3, 0x10000, RZ ;  /* 0x0001000003057824 */ /* 0x020fe200078e00ff */
[----:B------:R-:W-:Y:S01]  /*ca90*/  ISETP.GT.AND P2, PT, R0, 0x49, P1 ;  /* 0x000000490000780c */ /* 0x000fe20000f44270 */
[----:B0-----:R-:W-:Y:S01]  /*caa0*/  @P3 IMAD.MOV.U32 R4, RZ, RZ, R160 ;  /* 0x000000ffff043224 */ /* 0x001fe200078e00a0 */
[----:B------:R-:W-:Y:S01]  /*cab0*/  BSSY B1, `(.L_x_364) ;  /* 0x0000009000017945 */ /* 0x000fe20003800000 */
[----:B------:R-:W-:-:S04]  /*cac0*/  FMUL R5, R5, R16 ;  /* 0x0000001005057220 */ /* 0x000fc80000400000 */
[----:B------:R-:W-:-:S05]  /*cad0*/  FFMA R5, R62, R2, R5 ;  /* 0x000000023e057223 */ /* 0x000fca0000000005 */
[----:B------:R-:W-:-:S04]  /*cae0*/  F2FP.BF16.F32.PACK_AB R5, RZ, R5 ;  /* 0x00000005ff05723e */ /* 0x000fc800000010ff */
[----:B------:R-:W-:Y:S02]  /*caf0*/  PRMT R10, R5, 0x7610, R10 ;  /* 0x00007610050a7816 */ /* 0x000fe4000000000a */
[----:B------:R-:W-:-:S05]  /*cb00*/  @P3 MOV R5, R161 ;  /* 0x000000a100053202 */ /* 0x000fca0000000f00 */
[----:B------:R0:W-:Y:S01]  /*cb10*/  @P3 STG.E.U16 desc[UR36][R4.64+0x90], R10 ;  /* 0x0000900a04003986 */ /* 0x0001e2000c101524 */
[----:B------:R-:W-:Y:S05]  /*cb20*/  @!P2 BRA `(.L_x_365) ;  /* 0x000000000004a947 */ /* 0x000fea0003800000 */
[----:B------:R0:W5:Y:S02]  /*cb30*/  LDG.E.LTC128B.U16 R3, desc[UR36][R12.64+0x92] ;  /* 0x000092240c037981 */ /* 0x000164000c1e1520 */
.L_x_365:
[----:B------:R-:W-:Y:S05]  /*cb40*/  BSYNC B1 ;  /* 0x0000000000017941 */ /* 0x000fea0003800000 */
.L_x_364:
        /* <DEDUP_REMOVED lines=12> */
.L_x_367:
[----:B------:R-:W-:Y:S05]  /*cc10*/  BSYNC B1 ;  /* 0x0000000000017941 */ /* 0x000fea0003800000 */
.L_x_366:
        /* <DEDUP_REMOVED lines=9> */
.L_x_369:
[----:B------:R-:W-:Y:S05]  /*ccb0*/  BSYNC B1 ;  /* 0x0000000000017941 */ /* 0x000fea0003800000 */
.L_x_368:
        /* <DEDUP_REMOVED lines=9> */
.L_x_371:
[----:B------:R-:W-:Y:S05]  /*cd50*/  BSYNC B1 ;  /* 0x0000000000017941 */ /* 0x000fea0003800000 */
.L_x_370:
        /* <DEDUP_REMOVED lines=12> */
.L_x_373:
[----:B------:R-:W-:Y:S05]  /*ce20*/  BSYNC B1 ;  /* 0x0000000000017941 */ /* 0x000fea0003800000 */
.L_x_372:
        /* <DEDUP_REMOVED lines=12> */
.L_x_375:
[----:B------:R-:W-:Y:S05]  /*cef0*/  BSYNC B1 ;  /* 0x0000000000017941 */ /* 0x000fea0003800000 */
.L_x_374:
        /* <DEDUP_REMOVED lines=9> */
.L_x_377:
[----:B------:R-:W-:Y:S05]  /*cf90*/  BSYNC B1 ;  /* 0x0000000000017941 */ /* 0x000fea0003800000 */
.L_x_376:
        /* <DEDUP_REMOVED lines=9> */
.L_x_379:
[----:B------:R-:W-:Y:S05]  /*d030*/  BSYNC B1 ;  /* 0x0000000000017941 */ /* 0x000fea0003800000 */
.L_x_378:
        /* <DEDUP_REMOVED lines=12> */
.L_x_381:
[----:B------:R-:W-:Y:S05]  /*d100*/  BSYNC B1 ;  /* 0x0000000000017941 */ /* 0x000fea0003800000 */
.L_x_380:
        /* <DEDUP_REMOVED lines=12> */
.L_x_383:
[----:B------:R-:W-:Y:S05]  /*d1d0*/  BSYNC B1 ;  /* 0x0000000000017941 */ /* 0x000fea0003800000 */
.L_x_382:
        /* <DEDUP_REMOVED lines=9> */
.L_x_385:
[----:B------:R-:W-:Y:S05]  /*d270*/  BSYNC B1 ;  /* 0x0000000000017941 */ /* 0x000fea0003800000 */
.L_x_384:
        /* <DEDUP_REMOVED lines=9> */
.L_x_387:
[----:B------:R-:W-:Y:S05]  /*d310*/  BSYNC B1 ;  /* 0x0000000000017941 */ /* 0x000fea0003800000 */
.L_x_386:
        /* <DEDUP_REMOVED lines=12> */
.L_x_389:
[----:B------:R-:W-:Y:S05]  /*d3e0*/  BSYNC B1 ;  /* 0x0000000000017941 */ /* 0x000fea0003800000 */
.L_x_388:
        /* <DEDUP_REMOVED lines=12> */
.L_x_391:
[----:B------:R-:W-:Y:S05]  /*d4b0*/  BSYNC B1 ;  /* 0x0000000000017941 */ /* 0x000fea0003800000 */
.L_x_390:
        /* <DEDUP_REMOVED lines=9> */
.L_x_393:
[----:B------:R-:W-:Y:S05]  /*d550*/  BSYNC B1 ;  /* 0x0000000000017941 */ /* 0x000fea0003800000 */
.L_x_392:
        /* <DEDUP_REMOVED lines=9> */
.L_x_395:
[----:B------:R-:W-:Y:S05]  /*d5f0*/  BSYNC B1 ;  /* 0x0000000000017941 */ /* 0x000fea0003800000 */
.L_x_394:
        /* <DEDUP_REMOVED lines=12> */
.L_x_397:
[----:B------:R-:W-:Y:S05]  /*d6c0*/  BSYNC B1 ;  /* 0x0000000000017941 */ /* 0x000fea0003800000 */
.L_x_396:
        /* <DEDUP_REMOVED lines=12> */
.L_x_399:
[----:B------:R-:W-:Y:S05]  /*d790*/  BSYNC B1 ;  /* 0x0000000000017941 */ /* 0x000fea0003800000 */
.L_x_398:
        /* <DEDUP_REMOVED lines=9> */
.L_x_401:
[----:B------:R-:W-:Y:S05]  /*d830*/  BSYNC B1 ;  /* 0x0000000000017941 */ /* 0x000fea0003800000 */
.L_x_400:
        /* <DEDUP_REMOVED lines=9> */
.L_x_403:
[----:B------:R-:W-:Y:S05]  /*d8d0*/  BSYNC B1 ;  /* 0x0000000000017941 */ /* 0x000fea0003800000 */
.L_x_402:
        /* <DEDUP_REMOVED lines=12> */
.L_x_405:
[----:B------:R-:W-:Y:S05]  /*d9a0*/  BSYNC B1 ;  /* 0x0000000000017941 */ /* 0x000fea0003800000 */
.L_x_404:
        /* <DEDUP_REMOVED lines=12> */
.L_x_407:
[----:B------:R-:W-:Y:S05]  /*da70*/  BSYNC B1 ;  /* 0x0000000000017941 */ /* 0x000fea0003800000 */
.L_x_406:
        /* <DEDUP_REMOVED lines=9> */
.L_x_409:
[----:B------:R-:W-:Y:S05]  /*db10*/  BSYNC B1 ;  /* 0x0000000000017941 */ /* 0x000fea0003800000 */
.L_x_408:
        /* <DEDUP_REMOVED lines=9> */
.L_x_411:
[----:B------:R-:W-:Y:S05]  /*dbb0*/  BSYNC B1 ;  /* 0x0000000000017941 */ /* 0x000fea0003800000 */
.L_x_410:
        /* <DEDUP_REMOVED lines=12> */
.L_x_413:
[----:B------:R-:W-:Y:S05]  /*dc80*/  BSYNC B1 ;  /* 0x0000000000017941 */ /* 0x000fea0003800000 */
.L_x_412:
        /* <DEDUP_REMOVED lines=12> */
.L_x_415:
[----:B------:R-:W-:Y:S05]  /*dd50*/  BSYNC B1 ;  /* 0x0000000000017941 */ /* 0x000fea0003800000 */
.L_x_414:
        /* <DEDUP_REMOVED lines=9> */
.L_x_417:
[----:B------:R-:W-:Y:S05]  /*ddf0*/  BSYNC B1 ;  /* 0x0000000000017941 */ /* 0x000fea0003800000 */
.L_x_416:
        /* <DEDUP_REMOVED lines=9> */
.L_x_419:
[----:B------:R-:W-:Y:S05]  /*de90*/  BSYNC B1 ;  /* 0x0000000000017941 */ /* 0x000fea0003800000 */
.L_x_418:
        /* <DEDUP_REMOVED lines=12> */
.L_x_421:
[----:B------:R-:W-:Y:S05]  /*df60*/  BSYNC B1 ;  /* 0x0000000000017941 */ /* 0x000fea0003800000 */
.L_x_420:
        /* <DEDUP_REMOVED lines=12> */
.L_x_423:
[----:B------:R-:W-:Y:S05]  /*e030*/  BSYNC B1 ;  /* 0x0000000000017941 */ /* 0x000fea0003800000 */
.L_x_422:
        /* <DEDUP_REMOVED lines=9> */
.L_x_425:
[----:B------:R-:W-:Y:S05]  /*e0d0*/  BSYNC B1 ;  /* 0x0000000000017941 */ /* 0x000fea0003800000 */
.L_x_424:
        /* <DEDUP_REMOVED lines=9> */
.L_x_427:
[----:B------:R-:W-:Y:S05]  /*e170*/  BSYNC B1 ;  /* 0x0000000000017941 */ /* 0x000fea0003800000 */
.L_x_426:
        /* <DEDUP_REMOVED lines=12> */
.L_x_429:
[----:B------:R-:W-:Y:S05]  /*e240*/  BSYNC B1 ;  /* 0x0000000000017941 */ /* 0x000fea0003800000 */
.L_x_428:
        /* <DEDUP_REMOVED lines=12> */
.L_x_431:
[----:B------:R-:W-:Y:S05]  /*e310*/  BSYNC B1 ;  /* 0x0000000000017941 */ /* 0x000fea0003800000 */
.L_x_430:
        /* <DEDUP_REMOVED lines=9> */
.L_x_433:
[----:B------:R-:W-:Y:S05]  /*e3b0*/  BSYNC B1 ;  /* 0x0000000000017941 */ /* 0x000fea0003800000 */
.L_x_432:
        /* <DEDUP_REMOVED lines=9> */
.L_x_435:
[----:B------:R-:W-:Y:S05]  /*e450*/  BSYNC B1 ;  /* 0x0000000000017941 */ /* 0x000fea0003800000 */
.L_x_434:
        /* <DEDUP_REMOVED lines=12> */
.L_x_437:
[----:B------:R-:W-:Y:S05]  /*e520*/  BSYNC B1 ;  /* 0x0000000000017941 */ /* 0x000fea0003800000 */
.L_x_436:
        /* <DEDUP_REMOVED lines=12> */
.L_x_439:
[----:B------:R-:W-:Y:S05]  /*e5f0*/  BSYNC B1 ;  /* 0x0000000000017941 */ /* 0x000fea0003800000 */
.L_x_438:
        /* <DEDUP_REMOVED lines=9> */
.L_x_441:
[----:B------:R-:W-:Y:S05]  /*e690*/  BSYNC B1 ;  /* 0x0000000000017941 */ /* 0x000fea0003800000 */
.L_x_440:
        /* <DEDUP_REMOVED lines=9> */
.L_x_443:
[----:B------:R-:W-:Y:S05]  /*e730*/  BSYNC B1 ;  /* 0x0000000000017941 */ /* 0x000fea0003800000 */
.L_x_442:
        /* <DEDUP_REMOVED lines=12> */
.L_x_445:
[----:B------:R-:W-:Y:S05]  /*e800*/  BSYNC B1 ;  /* 0x0000000000017941 */ /* 0x000fea0003800000 */
.L_x_444:
        /* <DEDUP_REMOVED lines=12> */
.L_x_447:
[----:B------:R-:W-:Y:S05]  /*e8d0*/  BSYNC B1 ;  /* 0x0000000000017941 */ /* 0x000fea0003800000 */
.L_x_446:
        /* <DEDUP_REMOVED lines=9> */
.L_x_449:
[----:B------:R-:W-:Y:S05]  /*e970*/  BSYNC B1 ;  /* 0x0000000000017941 */ /* 0x000fea0003800000 */
.L_x_448:
        /* <DEDUP_REMOVED lines=9> */
.L_x_451:
[----:B------:R-:W-:Y:S05]  /*ea10*/  BSYNC B1 ;  /* 0x0000000000017941 */ /* 0x000fea0003800000 */
.L_x_450:
        /* <DEDUP_REMOVED lines=12> */
.L_x_453:
[----:B------:R-:W-:Y:S05]  /*eae0*/  BSYNC B1 ;  /* 0x0000000000017941 */ /* 0x000fea0003800000 */
.L_x_452:
        /* <DEDUP_REMOVED lines=12> */
.L_x_455:
[----:B------:R-:W-:Y:S05]  /*ebb0*/  BSYNC B1 ;  /* 0x0000000000017941 */ /* 0x000fea0003800000 */
.L_x_454:
        /* <DEDUP_REMOVED lines=9> */
.L_x_457:
[----:B------:R-:W-:Y:S05]  /*ec50*/  BSYNC B1 ;  /* 0x0000000000017941 */ /* 0x000fea0003800000 */
.L_x_456:
        /* <DEDUP_REMOVED lines=9> */
.L_x_459:
[----:B------:R-:W-:Y:S05]  /*ecf0*/  BSYNC B1 ;  /* 0x0000000000017941 */ /* 0x000fea0003800000 */
.L_x_458:
        /* <DEDUP_REMOVED lines=12> */
.L_x_461:
[----:B------:R-:W-:Y:S05]  /*edc0*/  BSYNC B1 ;  /* 0x0000000000017941 */ /* 0x000fea0003800000 */
.L_x_460:
        /* <DEDUP_REMOVED lines=12> */
.L_x_463:
[----:B------:R-:W-:Y:S05]  /*ee90*/  BSYNC B1 ;  /* 0x0000000000017941 */ /* 0x000fea0003800000 */
.L_x_462:
        /* <DEDUP_REMOVED lines=9> */
.L_x_465:
[----:B------:R-:W-:Y:S05]  /*ef30*/  BSYNC B1 ;  /* 0x0000000000017941 */ /* 0x000fea0003800000 */
.L_x_464:
        /* <DEDUP_REMOVED lines=9> */
.L_x_467:
[----:B------:R-:W-:Y:S05]  /*efd0*/  BSYNC B1 ;  /* 0x0000000000017941 */ /* 0x000fea0003800000 */
.L_x_466:
        /* <DEDUP_REMOVED lines=12> */
.L_x_469:
[----:B------:R-:W-:Y:S05]  /*f0a0*/  BSYNC B1 ;  /* 0x0000000000017941 */ /* 0x000fea0003800000 */
.L_x_468:
        /* <DEDUP_REMOVED lines=12> */
.L_x_471:
[----:B------:R-:W-:Y:S05]  /*f170*/  BSYNC B1 ;  /* 0x0000000000017941 */ /* 0x000fea0003800000 */
.L_x_470:
        /* <DEDUP_REMOVED lines=9> */
.L_x_473:
[----:B------:R-:W-:Y:S05]  /*f210*/  BSYNC B1 ;  /* 0x0000000000017941 */ /* 0x000fea0003800000 */
.L_x_472:
        /* <DEDUP_REMOVED lines=9> */
.L_x_475:
[----:B------:R-:W-:Y:S05]  /*f2b0*/  BSYNC B1 ;  /* 0x0000000000017941 */ /* 0x000fea0003800000 */
.L_x_474:
        /* <DEDUP_REMOVED lines=12> */
.L_x_477:
[----:B------:R-:W-:Y:S05]  /*f380*/  BSYNC B1 ;  /* 0x0000000000017941 */ /* 0x000fea0003800000 */
.L_x_476:
        /* <DEDUP_REMOVED lines=12> */
.L_x_479:
[----:B------:R-:W-:Y:S05]  /*f450*/  BSYNC B1 ;  /* 0x0000000000017941 */ /* 0x000fea0003800000 */
.L_x_478:
        /* <DEDUP_REMOVED lines=9> */
.L_x_481:
[----:B------:R-:W-:Y:S05]  /*f4f0*/  BSYNC B1 ;  /* 0x0000000000017941 */ /* 0x000fea0003800000 */
.L_x_480:
        /* <DEDUP_REMOVED lines=9> */
.L_x_483:
[----:B------:R-:W-:Y:S05]  /*f590*/  BSYNC B1 ;  /* 0x0000000000017941 */ /* 0x000fea0003800000 */
.L_x_482:
        /* <DEDUP_REMOVED lines=12> */
.L_x_485:
[----:B------:R-:W-:Y:S05]  /*f660*/  BSYNC B1 ;  /* 0x0000000000017941 */ /* 0x000fea0003800000 */
.L_x_484:
        /* <DEDUP_REMOVED lines=12> */
.L_x_487:
[----:B------:R-:W-:Y:S05]  /*f730*/  BSYNC B1 ;  /* 0x0000000000017941 */ /* 0x000fea0003800000 */
.L_x_486:
        /* <DEDUP_REMOVED lines=9> */
.L_x_489:
[----:B------:R-:W-:Y:S05]  /*f7d0*/  BSYNC B1 ;  /* 0x0000000000017941 */ /* 0x000fea0003800000 */
.L_x_488:
        /* <DEDUP_REMOVED lines=9> */
.L_x_491:
[----:B------:R-:W-:Y:S05]  /*f870*/  BSYNC B1 ;  /* 0x0000000000017941 */ /* 0x000fea0003800000 */
.L_x_490:
        /* <DEDUP_REMOVED lines=12> */
.L_x_493:
[----:B------:R-:W-:Y:S05]  /*f940*/  BSYNC B1 ;  /* 0x0000000000017941 */ /* 0x000fea0003800000 */
.L_x_492:
        /* <DEDUP_REMOVED lines=12> */
.L_x_495:
[----:B------:R-:W-:Y:S05]  /*fa10*/  BSYNC B1 ;  /* 0x0000000000017941 */ /* 0x000fea0003800000 */
.L_x_494:
        /* <DEDUP_REMOVED lines=9> */
.L_x_497:
[----:B------:R-:W-:Y:S05]  /*fab0*/  BSYNC B1 ;  /* 0x0000000000017941 */ /* 0x000fea0003800000 */
.L_x_496:
        /* <DEDUP_REMOVED lines=9> */
.L_x_499:
[----:B------:R-:W-:Y:S05]  /*fb50*/  BSYNC B1 ;  /* 0x0000000000017941 */ /* 0x000fea0003800000 */
.L_x_498:
        /* <DEDUP_REMOVED lines=12> */
.L_x_501:
[----:B------:R-:W-:Y:S05]  /*fc20*/  BSYNC B1 ;  /* 0x0000000000017941 */ /* 0x000fea0003800000 */
.L_x_500:
        /* <DEDUP_REMOVED lines=12> */
.L_x_503:
[----:B------:R-:W-:Y:S05]  /*fcf0*/  BSYNC B1 ;  /* 0x0000000000017941 */ /* 0x000fea0003800000 */
.L_x_502:
        /* <DEDUP_REMOVED lines=9> */
.L_x_505:
[----:B------:R-:W-:Y:S05]  /*fd90*/  BSYNC B1 ;  /* 0x0000000000017941 */ /* 0x000fea0003800000 */
.L_x_504:
        /* <DEDUP_REMOVED lines=9> */
.L_x_507:
[----:B------:R-:W-:Y:S05]  /*fe30*/  BSYNC B1 ;  /* 0x0000000000017941 */ /* 0x000fea0003800000 */
.L_x_506:
        /* <DEDUP_REMOVED lines=12> */
.L_x_509:
[----:B------:R-:W-:Y:S05]  /*ff00*/  BSYNC B1 ;  /* 0x0000000000017941 */ /* 0x000fea0003800000 */
.L_x_508:
        /* <DEDUP_REMOVED lines=12> */
.L_x_511:
[----:B------:R-:W-:Y:S05]  /*ffd0*/  BSYNC B1 ;  /* 0x0000000000017941 */ /* 0x000fea0003800000 */
.L_x_510:
        /* <DEDUP_REMOVED lines=9> */
.L_x_513:
[----:B------:R-:W-:Y:S05]  /*10070*/  BSYNC B1 ;  /* 0x0000000000017941 */ /* 0x000fea0003800000 */
.L_x_512:
        /* <DEDUP_REMOVED lines=9> */
.L_x_515:
[----:B------:R-:W-:Y:S05]  /*10110*/  BSYNC B1 ;  /* 0x0000000000017941 */ /* 0x000fea0003800000 */
.L_x_514:
        /* <DEDUP_REMOVED lines=12> */
.L_x_517:
[----:B------:R-:W-:Y:S05]  /*101e0*/  BSYNC B1 ;  /* 0x0000000000017941 */ /* 0x000fea0003800000 */
.L_x_516:
        /* <DEDUP_REMOVED lines=12> */
.L_x_519:
[----:B------:R-:W-:Y:S05]  /*102b0*/  BSYNC B1 ;  /* 0x0000000000017941 */ /* 0x000fea0003800000 */
.L_x_518:
        /* <DEDUP_REMOVED lines=9> */
.L_x_521:
[----:B------:R-:W-:Y:S05]  /*10350*/  BSYNC B1 ;  /* 0x0000000000017941 */ /* 0x000fea0003800000 */
.L_x_520:
        /* <DEDUP_REMOVED lines=9> */
.L_x_523:
[----:B------:R-:W-:Y:S05]  /*103f0*/  BSYNC B1 ;  /* 0x0000000000017941 */ /* 0x000fea0003800000 */
.L_x_522:
        /* <DEDUP_REMOVED lines=12> */
.L_x_525:
[----:B------:R-:W-:Y:S05]  /*104c0*/  BSYNC B1 ;  /* 0x0000000000017941 */ /* 0x000fea0003800000 */
.L_x_524:
        /* <DEDUP_REMOVED lines=12> */
.L_x_527:
[----:B------:R-:W-:Y:S05]  /*10590*/  BSYNC B1 ;  /* 0x0000000000017941 */ /* 0x000fea0003800000 */
.L_x_526:
        /* <DEDUP_REMOVED lines=9> */
.L_x_529:
[----:B------:R-:W-:Y:S05]  /*10630*/  BSYNC B1 ;  /* 0x0000000000017941 */ /* 0x000fea0003800000 */
.L_x_528:
        /* <DEDUP_REMOVED lines=9> */
.L_x_531:
[----:B------:R-:W-:Y:S05]  /*106d0*/  BSYNC B1 ;  /* 0x0000000000017941 */ /* 0x000fea0003800000 */
.L_x_530:
        /* <DEDUP_REMOVED lines=12> */
.L_x_533:
[----:B------:R-:W-:Y:S05]  /*107a0*/  BSYNC B1 ;  /* 0x0000000000017941 */ /* 0x000fea0003800000 */
.L_x_532:
        /* <DEDUP_REMOVED lines=12> */
.L_x_535:
[----:B------:R-:W-:Y:S05]  /*10870*/  BSYNC B1 ;  /* 0x0000000000017941 */ /* 0x000fea0003800000 */
.L_x_534:
        /* <DEDUP_REMOVED lines=9> */
.L_x_537:
[----:B------:R-:W-:Y:S05]  /*10910*/  BSYNC B1 ;  /* 0x0000000000017941 */ /* 0x000fea0003800000 */
.L_x_536:
        /* <DEDUP_REMOVED lines=9> */
.L_x_539:
[----:B------:R-:W-:Y:S05]  /*109b0*/  BSYNC B1 ;  /* 0x0000000000017941 */ /* 0x000fea0003800000 */
.L_x_538:
[----:B-----5:R-:W-:Y:S01]  /*109c0*/  SHF.L.U32 R5, R3, 0x10, RZ ;  /* 0x0000001003057819 */ /* 0x020fe200000006ff */
[----:B0-----:R-:W-:Y:S01]  /*109d0*/  @P2 IMAD.MOV.U32 R4, RZ, RZ, R160 ;  /* 0x000000ffff042224 */ /* 0x001fe200078e00a0 */
[----:B------:R-:W-:Y:S01]  /*109e0*/  ISETP.GT.AND P1, PT, R0, 0xf9, P1 ;  /* 0x000000f90000780c */ /* 0x000fe20000f24270 */
[----:B------:R-:W-:Y:S02]  /*109f0*/  BSSY B1, `(.L_x_540) ;  /* 0x0000009000017945 */ /* 0x000fe40003800000 */
[----:B------:R-:W-:-:S04]  /*10a00*/  FMUL R5, R5, R16 ;  /* 0x0000001005057220 */ /* 0x000fc80000400000 */
[----:B------:R-:W-:-:S05]  /*10a10*/  FFMA R5, R150, R2, R5 ;  /* 0x0000000296057223 */ /* 0x000fca0000000005 */
[----:B------:R-:W-:-:S04]  /*10a20*/  F2FP.BF16.F32.PACK_AB R5, RZ, R5 ;  /* 0x00000005ff05723e */ /* 0x000fc800000010ff */
[----:B-1--4-:R-:W-:Y:S01]  /*10a30*/  PRMT R6, R5, 0x7610, R6 ;  /* 0x0000761005067816 */ /* 0x012fe20000000006 */
[----:B------:R-:W-:-:S05]  /*10a40*/  @P2 IMAD.MOV.U32 R5, RZ, RZ, R161 ;  /* 0x000000ffff052224 */ /* 0x000fca00078e00a1 */
[----:B------:R0:W-:Y:S01]  /*10a50*/  @P2 STG.E.U16 desc[UR36][R4.64+0x1f0], R6 ;  /* 0x0001f00604002986 */ /* 0x0001e2000c101524 */
[----:B------:R-:W-:Y:S05]  /*10a60*/  @!P1 BRA `(.L_x_541) ;  /* 0x0000000000049947 */ /* 0x000fea0003800000 */
[----:B------:R1:W5:Y:S02]  /*10a70*/  LDG.E.LTC128B.U16 R3, desc[UR36][R12.64+0x1f2] ;  /* 0x0001f2240c037981 */ /* 0x000364000c1e1520 */
.L_x_541:
[----:B------:R-:W-:Y:S05]  /*10a80*/  BSYNC B1 ;  /* 0x0000000000017941 */ /* 0x000fea0003800000 */
.L_x_540:
[----:B------:R-:W-:Y:S05]  /*10a90*/  @!P1 BRA `(.L_x_542) ;  /* 0x0000005400c09947 */ /* 0x000fea0003800000 */
[----:B-----5:R-:W-:-:S04]  /*10aa0*/  IMAD.U32 R3, R3, 0x10000, RZ ;  /* 0x0001000003037824 */ /* 0x020fc800078e00ff */
[----:B------:R-:W-:-:S04]  /*10ab0*/  FMUL R0, R3, R16 ;  /* 0x0000001003007220 */ /* 0x000fc80000400000 */
[----:B------:R-:W-:-:S05]  /*10ac0*/  FFMA R0, R151, R2, R0 ;  /* 0x0000000297007223 */ /* 0x000fca0000000000 */
[----:B------:R-:W-:-:S05]  /*10ad0*/  F2FP.BF16.F32.PACK_AB R0, RZ, R0 ;  /* 0x00000000ff00723e */ /* 0x000fca00000010ff */
[----:B------:R4:W-:Y:S01]  /*10ae0*/  STG.E.U16 desc[UR36][R160.64+0x1f2], R0 ;  /* 0x0001f200a0007986 */ /* 0x0009e2000c101524 */
[----:B------:R-:W-:Y:S05]  /*10af0*/  BRA `(.L_x_542) ;  /* 0x0000005400a87947 */ /* 0x000fea0003800000 */
.L_x_35:
[----:B------:R-:W2:Y:S01]  /*10b00*/  LDL.LU R3, [R1] ;  /* 0x0000000001037983 */ /* 0x000ea20000300800 */
[----:B------:R-:W-:-:S03]  /*10b10*/  ULDC.64 UR4, c[0x0][0x5c0] ;  /* 0x0001700000047ab9 */ /* 0x000fc60000000a00 */
[----:B------:R-:W3:Y:S04]  /*10b20*/  LDL.LU R9, [R1+0x5c] ;  /* 0x00005c0001097983 */ /* 0x000ee80000300800 */
[----:B------:R-:W4:Y:S04]  /*10b30*/  LDL.LU R12, [R1+0x98] ;  /* 0x00009800010c7983 */ /* 0x000f280000300800 */
[----:B------:R-:W5:Y:S04]  /*10b40*/  LDL.LU R235, [R1+0x9c] ;  /* 0x00009c0001eb7983 */ /* 0x000f680000300800 */
        /* <DEDUP_REMOVED lines=75> */
[----:B------:R-:W5:Y:S01]  /*11000*/  LDL.LU R159, [R1+0x1cc] ;  /* 0x0001cc00019f7983 */ /* 0x000f620000300800 */
[----:B--2---:R-:W-:-:S03]  /*11010*/  FMUL R3, R3, R2 ;  /* 0x0000000203037220 */ /* 0x004fc60000400000 */
[----:B------:R-:W2:Y:S01]  /*11020*/  LDL.LU R158, [R1+0x1d0] ;  /* 0x0001d000019e7983 */ /* 0x000ea20000300800 */
[----:B------:R-:W-:-:S03]  /*11030*/  LEA R4, P0, R6, UR4, 0x1 ;  /* 0x0000000406047c11 */ /* 0x000fc6000f8008ff */
[----:B------:R-:W2:Y:S04]  /*11040*/  LDL.LU R157, [R1+0x1d4] ;  /* 0x0001d400019d7983 */ /* 0x000ea80000300800 */
[----:B------:R-:W2:Y:S04]  /*11050*/  LDL.LU R156, [R1+0x1d8] ;  /* 0x0001d800019c7983 */ /* 0x000ea80000300800 */
[----:B------:R-:W2:Y:S04]  /*11060*/  LDL.LU R155, [R1+0x1dc] ;  /* 0x0001dc00019b7983 */ /* 0x000ea80000300800 */
[----:B------:R-:W2:Y:S01]  /*11070*/  LDL.LU R154, [R1+0x1e0] ;  /* 0x0001e000019a7983 */ /* 0x000ea20000300800 */
[----:B------:R-:W-:-:S03]  /*11080*/  LEA.HI.X R5, R6, UR5, R10, 0x1, P0 ;  /* 0x0000000506057c11 */ /* 0x000fc600080f0c0a */
[----:B------:R-:W2:Y:S01]  /*11090*/  LDL.LU R23, [R1+0x1e4] ;  /* 0x0001e40001177983 */ /* 0x000ea20000300800 */
[----:B------:R-:W-:-:S03]  /*110a0*/  F2FP.BF16.F32.PACK_AB R3, RZ, R3 ;  /* 0x00000003ff03723e */ /* 0x000fc600000010ff */
[----:B------:R-:W2:Y:S04]  /*110b0*/  LDL.LU R22, [R1+0x1e8] ;  /* 0x0001e80001167983 */ /* 0x000ea80000300800 */
[----:B------:R-:W2:Y:S04]  /*110c0*/  LDL.LU R21, [R1+0x1ec] ;  /* 0x0001ec0001157983 */ /* 0x000ea80000300800 */
[----:B------:R-:W2:Y:S04]  /*110d0*/  LDL.LU R20, [R1+0x1f0] ;  /* 0x0001f00001147983 */ /* 0x000ea80000300800 */
[----:B------:R-:W2:Y:S04]  /*110e0*/  LDL.LU R19, [R1+0x1f4] ;  /* 0x0001f40001137983 */ /* 0x000ea80000300800 */
[----:B------:R-:W2:Y:S04]  /*110f0*/  LDL.LU R18, [R1+0x1f8] ;  /* 0x0001f80001127983 */ /* 0x000ea80000300800 */
[----:B------:R-:W2:Y:S04]  /*11100*/  LDL.LU R15, [R1+0x1fc] ;  /* 0x0001fc00010f7983 */ /* 0x000ea80000300800 */
[----:B------:R-:W3:Y:S04]  /*11110*/  LDL.LU R7, [R1+0x8] ;  /* 0x0000080001077983 */ /* 0x000ee80000300800 */
[----:B------:R-:W4:Y:S04]  /*11120*/  LDL.LU R6, [R1+0xc] ;  /* 0x00000c0001067983 */ /* 0x000f280000300800 */
[----:B------:R0:W-:Y:S04]  /*11130*/  @P1 STG.E.U16 desc[UR36][R4.64], R3 ;  /* 0x0000000304001986 */ /* 0x0001e8000c101524 */
[----:B0-----:R-:W5:Y:S01]  /*11140*/  LDL.LU R3, [R1+0x4] ;  /* 0x0000040001037983 */ /* 0x001f620000300800 */
[----:B------:R-:W-:Y:S01]  /*11150*/  ISETP.GT.AND P0, PT, R0, 0x1, P3 ;  /* 0x000000010000780c */ /* 0x000fe20001f04270 */
[----:B------:R-:W-:Y:S01]  /*11160*/  USHF.L.U32 UR5, UR8, 0x4, URZ ;  /* 0x0000000408057899 */ /* 0x000fe2000800063f */
[----:B------:R-:W-:Y:S01]  /*11170*/  ISETP.GT.AND P2, PT, R153, 0x8, PT ;  /* 0x000000089900780c */ /* 0x000fe20003f44270 */
[----:B------:R-:W-:Y:S01]  /*11180*/  USHF.L.U64.HI UR4, UR8, 0x4, UR9 ;  /* 0x0000000408047899 */ /* 0x000fe20008010209 */
[----:B---3--:R-:W-:-:S05]  /*11190*/  FMUL R7, R7, R2 ;  /* 0x0000000207077220 */ /* 0x008fca0000400000 */
[----:B------:R-:W-:-:S04]  /*111a0*/  F2FP.BF16.F32.PACK_AB R7, RZ, R7 ;  /* 0x00000007ff07723e */ /* 0x000fc800000010ff */
[----:B------:R-:W-:Y:S01]  /*111b0*/  PRMT R8, R7, 0x7610, R8 ;  /* 0x0000761007087816 */ /* 0x000fe20000000008 */
[----:B-----5:R-:W-:-:S05]  /*111c0*/  FMUL R3, R3, R2 ;  /* 0x0000000203037220 */ /* 0x020fca0000400000 */
[----:B------:R-:W-:-:S05]  /*111d0*/  F2FP.BF16.F32.PACK_AB R3, RZ, R3 ;  /* 0x00000003ff03723e */ /* 0x000fca00000010ff */
[----:B------:R4:W-:Y:S01]  /*111e0*/  @P0 STG.E.U16 desc[UR36][R4.64+0x2], R3 ;  /* 0x0000020304000986 */ /* 0x0009e2000c101524 */
[----:B------:R-:W-:Y:S01]  /*111f0*/  ISETP.GT.AND P0, PT, R0, RZ, P2 ;  /* 0x000000ff0000720c */ /* 0x000fe20001704270 */
[----:B----4-:R-:W-:Y:S01]  /*11200*/  FMUL R3, R6, R2 ;  /* 0x0000000206037220 */ /* 0x010fe20000400000 */
[----:B------:R-:W-:-:S04]  /*11210*/  IADD3 R6, P1, R4, UR5, RZ ;  /* 0x0000000504067c10 */ /* 0x000fc8000ff3e0ff */
[----:B------:R-:W-:Y:S02]  /*11220*/  IADD3.X R7, R5, UR4, RZ, P1, !PT ;  /* 0x0000000405077c10 */ /* 0x000fe40008ffe4ff */
[----:B------:R-:W-:-:S05]  /*11230*/  F2FP.BF16.F32.PACK_AB R3, RZ, R3 ;  /* 0x00000003ff03723e */ /* 0x000fca00000010ff */
[----:B------:R0:W-:Y:S01]  /*11240*/  @P0 STG.E.U16 desc[UR36][R6.64], R8 ;  /* 0x0000000806000986 */ /* 0x0001e2000c101524 */
[----:B------:R-:W-:-:S03]  /*11250*/  ISETP.GT.AND P0, PT, R0, 0x1, P2 ;  /* 0x000000010000780c */ /* 0x000fc60001704270 */
[----:B0-----:R-:W3:Y:S10]  /*11260*/  LDL.LU R8, [R1+0x54] ;  /* 0x0000540001087983 */ /* 0x001ef40000300800 */
[----:B------:R0:W-:Y:S04]  /*11270*/  @P0 STG.E.U16 desc[UR36][R6.64+0x2], R3 ;  /* 0x0000020306000986 */ /* 0x0001e8000c101524 */
[----:B0-----:R-:W4:Y:S01]  /*11280*/  LDL.LU R3, [R1+0x10] ;  /* 0x0000100001037983 */ /* 0x001f220000300800 */
[----:B------:R-:W-:Y:S01]  /*11290*/  ISETP.GT.AND P0, PT, R0, 0x8, P3 ;  /* 0x000000080000780c */ /* 0x000fe20001f04270 */
[----:B----4-:R-:W-:-:S05]  /*112a0*/  FMUL R3, R3, R2 ;  /* 0x0000000203037220 */ /* 0x010fca0000400000 */
[----:B------:R-:W-:-:S07]  /*112b0*/  F2FP.BF16.F32.PACK_AB R3, RZ, R3 ;  /* 0x00000003ff03723e */ /* 0x000fce00000010ff */
        /* <DEDUP_REMOVED lines=78> */
[----:B---3--:R-:W-:-:S05]  /*117a0*/  FMUL R8, R8, R2 ;  /* 0x0000000208087220 */ /* 0x008fca0000400000 */
[----:B------:R-:W-:-:S04]  /*117b0*/  F2FP.BF16.F32.PACK_AB R8, RZ, R8 ;  /* 0x00000008ff08723e */ /* 0x000fc800000010ff */
[----:B------:R-:W-:Y:S01]  /*117c0*/  PRMT R10, R8, 0x7610, R10 ;  /* 0x00007610080a7816 */ /* 0x000fe2000000000a */
[----:B----4-:R-:W-:-:S05]  /*117d0*/  FMUL R3, R3, R2 ;  /* 0x0000000203037220 */ /* 0x010fca0000400000 */
[----:B------:R-:W-:-:S05]  /*117e0*/  F2FP.BF16.F32.PACK_AB R3, RZ, R3 ;  /* 0x00000003ff03723e */ /* 0x000fca00000010ff */
[----:B------:R0:W-:Y:S04]  /*117f0*/  @P0 STG.E.U16 desc[UR36][R4.64+0x50], R3 ;  /* 0x0000500304000986 */ /* 0x0001e8000c101524 */
[----:B0-----:R-:W3:Y:S01]  /*11800*/  LDL.LU R3, [R1+0x58] ;  /* 0x0000580001037983 */ /* 0x001ee20000300800 */
[C---:B------:R-:W-:Y:S01]  /*11810*/  ISETP.GT.AND P5, PT, R0.reuse, 0x29, P3 ;  /* 0x000000290000780c */ /* 0x040fe20001fa4270 */
[----:B------:R-:W-:Y:S01]  /*11820*/  FMUL R9, R9, R2 ;  /* 0x0000000209097220 */ /* 0x000fe20000400000 */
[C---:B------:R-:W-:Y:S01]  /*11830*/  ISETP.GT.AND P0, PT, R0.reuse, 0x28, P2 ;  /* 0x000000280000780c */ /* 0x040fe20001704270 */
[----:B------:R-:W4:Y:S01]  /*11840*/  LDL.LU R8, [R1+0x60] ;  /* 0x0000600001087983 */ /* 0x000f220000300800 */
[C---:B------:R-:W-:Y:S02]  /*11850*/  ISETP.GT.AND P4, PT, R0.reuse, 0x29, P2 ;  /* 0x000000290000780c */ /* 0x040fe40001784270 */
[----:B------:R-:W-:-:S02]  /*11860*/  ISETP.GT.AND P1, PT, R0, 0x30, P3 ;  /* 0x000000300000780c */ /* 0x000fc40001f24270 */
[----:B------:R-:W-:Y:S01]  /*11870*/  F2FP.BF16.F32.PACK_AB R9, RZ, R9 ;  /* 0x00000009ff09723e */ /* 0x000fe200000010ff */
[-C--:B---3--:R-:W-:Y:S01]  /*11880*/  FMUL R3, R3, R2.reuse ;  /* 0x0000000203037220 */ /* 0x088fe20000400000 */
[----:B----4-:R-:W-:-:S04]  /*11890*/  FMUL R8, R8, R2 ;  /* 0x0000000208087220 */ /* 0x010fc80000400000 */
[----:B------:R-:W-:-:S04]  /*118a0*/  F2FP.BF16.F32.PACK_AB R3, RZ, R3 ;  /* 0x00000003ff03723e */ /* 0x000fc800000010ff */
[----:B------:R-:W-:Y:S02]  /*118b0*/  PRMT R11, R3, 0x7610, R11 ;  /* 0x00007610030b7816 */ /* 0x000fe4000000000b */
[----:B------:R-:W-:Y:S02]  /*118c0*/  F2FP.BF16.F32.PACK_AB R3, RZ, R8 ;  /* 0x00000008ff03723e */ /* 0x000fe400000010ff */
[----:B------:R-:W3:Y:S04]  /*118d0*/  LDL.LU R8, [R1+0x64] ;  /* 0x0000640001087983 */ /* 0x000ee80000300800 */
[----:B------:R0:W-:Y:S04]  /*118e0*/  @P5 STG.E.U16 desc[UR36][R4.64+0x52], R10 ;  /* 0x0000520a04005986 */ /* 0x0001e8000c101524 */
[----:B------:R-:W-:Y:S04]  /*118f0*/  @P0 STG.E.U16 desc[UR36][R6.64+0x50], R11 ;  /* 0x0000500b06000986 */ /* 0x000fe8000c101524 */
[----:B------:R1:W-:Y:S01]  /*11900*/  @P4 STG.E.U16 desc[UR36][R6.64+0x52], R9 ;  /* 0x0000520906004986 */ /* 0x0003e2000c101524 */
[----:B0-----:R-:W-:-:S03]  /*11910*/  PRMT R10, R3, 0x7610, R10 ;  /* 0x00007610030a7816 */ /* 0x001fc6000000000a */
[----:B------:R-:W4:Y:S04]  /*11920*/  LDL.LU R3, [R1+0x68] ;  /* 0x0000680001037983 */ /* 0x000f280000300800 */
[----:B------:R0:W-:Y:S04]  /*11930*/  @P1 STG.E.U16 desc[UR36][R4.64+0x60], R10 ;  /* 0x0000600a04001986 */ /* 0x0001e8000c101524 */
[----:B-1----:R-:W5:Y:S01]  /*11940*/  LDL.LU R9, [R1+0x6c] ;  /* 0x00006c0001097983 */ /* 0x002f620000300800 */
[----:B---3--:R-:W-:-:S05]  /*11950*/  FMUL R8, R8, R2 ;  /* 0x0000000208087220 */ /* 0x008fca0000400000 */
[----:B------:R-:W-:-:S04]  /*11960*/  F2FP.BF16.F32.PACK_AB R8, RZ, R8 ;  /* 0x00000008ff08723e */ /* 0x000fc800000010ff */
[----:B0-----:R-:W-:Y:S02]  /*11970*/  PRMT R10, R8, 0x7610, R10 ;  /* 0x00007610080a7816 */ /* 0x001fe4000000000a */
[----:B------:R-:W3:Y:S01]  /*11980*/  LDL.LU R8, [R1+0x70] ;  /* 0x0000700001087983 */ /* 0x000ee20000300800 */
[----:B----4-:R-:W-:-:S05]  /*11990*/  FMUL R3, R3, R2 ;  /* 0x0000000203037220 */ /* 0x010fca0000400000 */
[----:B------:R-:W-:-:S04]  /*119a0*/  F2FP.BF16.F32.PACK_AB R3, RZ, R3 ;  /* 0x00000003ff03723e */ /* 0x000fc800000010ff */
[----:B------:R-:W-:Y:S01]  /*119b0*/  PRMT R11, R3, 0x7610, R11 ;  /* 0x00007610030b7816 */ /* 0x000fe2000000000b */
[----:B---3--:R-:W-:-:S05]  /*119c0*/  FMUL R8, R8, R2 ;  /* 0x0000000208087220 */ /* 0x008fca0000400000 */
[----:B------:R-:W-:Y:S02]  /*119d0*/  F2FP.BF16.F32.PACK_AB R3, RZ, R8 ;  /* 0x00000008ff03723e */ /* 0x000fe400000010ff */
[----:B------:R-:W3:Y:S01]  /*119e0*/  LDL.LU R8, [R1+0x74] ;  /* 0x0000740001087983 */ /* 0x000ee20000300800 */
[C---:B------:R-:W-:Y:S02]  /*119f0*/  ISETP.GT.AND P0, PT, R0.reuse, 0x31, P3 ;  /* 0x000000310000780c */ /* 0x040fe40001f04270 */
[C---:B------:R-:W-:Y:S02]  /*11a00*/  ISETP.GT.AND P4, PT, R0.reuse, 0x30, P2 ;  /* 0x000000300000780c */ /* 0x040fe40001784270 */
[C---:B------:R-:W-:Y:S02]  /*11a10*/  ISETP.GT.AND P5, PT, R0.reuse, 0x31, P2 ;  /* 0x000000310000780c */ /* 0x040fe400017a4270 */
[----:B------:R-:W-:Y:S01]  /*11a20*/  ISETP.GT.AND P1, PT, R0, 0x38, P3 ;  /* 0x000000380000780c */ /* 0x000fe20001f24270 */
[----:B-----5:R-:W-:-:S05]  /*11a30*/  FMUL R9, R9, R2 ;  /* 0x0000000209097220 */ /* 0x020fca0000400000 */
[----:B------:R-:W-:Y:S01]  /*11a40*/  F2FP.BF16.F32.PACK_AB R9, RZ, R9 ;  /* 0x00000009ff09723e */ /* 0x000fe200000010ff */
        /* <DEDUP_REMOVED lines=11> */
[C---:B------:R-:W-:Y:S02]  /*11b00*/  ISETP.GT.AND P0, PT, R0.reuse, 0x39, P3 ;  /* 0x000000390000780c */ /* 0x040fe40001f04270 */
[----:B------:R-:W-:Y:S01]  /*11b10*/  ISETP.GT.AND P4, PT, R0, 0x38, P2 ;  /* 0x000000380000780c */ /* 0x000fe20001784270 */
[----:B----4-:R-:W-:-:S05]  /*11b20*/  FMUL R3, R3, R2 ;  /* 0x0000000203037220 */ /* 0x010fca0000400000 */
[----:B------:R-:W-:-:S04]  /*11b30*/  F2FP.BF16.F32.PACK_AB R3, RZ, R3 ;  /* 0x00000003ff03723e */ /* 0x000fc800000010ff */
[----:B------:R-:W-:Y:S01]  /*11b40*/  PRMT R11, R3, 0x7610, R11 ;  /* 0x00007610030b7816 */ /* 0x000fe2000000000b */
[----:B------:R0:W-:Y:S04]  /*11b50*/  @P0 STG.E.U16 desc[UR36][R4.64+0x72], R10 ;  /* 0x0000720a04000986 */ /* 0x0001e8000c101524 */
[----:B------:R1:W-:Y:S01]  /*11b60*/  @P4 STG.E.U16 desc[UR36][R6.64+0x70], R11 ;  /* 0x0000700b06004986 */ /* 0x0003e2000c101524 */
[----:B---3--:R-:W-:-:S05]  /*11b70*/  FMUL R8, R8, R2 ;  /* 0x0000000208087220 */ /* 0x008fca0000400000 */
[----:B------:R-:W-:Y:S02]  /*11b80*/  F2FP.BF16.F32.PACK_AB R3, RZ, R8 ;  /* 0x00000008ff03723e */ /* 0x000fe400000010ff */
[----:B------:R-:W3:Y:S02]  /*11b90*/  LDL.LU R8, [R1+0x88] ;  /* 0x0000880001087983 */ /* 0x000ee40000300800 */
[----:B0-----:R-:W-:Y:S02]  /*11ba0*/  PRMT R10, R3, 0x7610, R10 ;  /* 0x00007610030a7816 */ /* 0x001fe4000000000a */
[----:B-1----:R-:W4:Y:S04]  /*11bb0*/  LDL.LU R11, [R1+0x94] ;  /* 0x00009400010b7983 */ /* 0x002f280000300800 */
[----:B------:R-:W2:Y:S01]  /*11bc0*/  LDL.LU R3, [R1+0x84] ;  /* 0x0000840001037983 */ /* 0x000ea20000300800 */
[----:B------:R-:W-:-:S02]  /*11bd0*/  ISETP.GT.AND P5, PT, R0, 0x39, P2 ;  /* 0x000000390000780c */ /* 0x000fc400017a4270 */
[----:B------:R-:W-:Y:S01]  /*11be0*/  ISETP.GT.AND P1, PT, R0, 0x40, P3 ;  /* 0x000000400000780c */ /* 0x000fe20001f24270 */
[----:B-----5:R-:W-:-:S05]  /*11bf0*/  FMUL R9, R9, R2 ;  /* 0x0000000209097220 */ /* 0x020fca0000400000 */
[----:B------:R-:W-:-:S05]  /*11c00*/  F2FP.BF16.F32.PACK_AB R9, RZ, R9 ;  /* 0x00000009ff09723e */ /* 0x000fca00000010ff */
[----:B------:R0:W-:Y:S04]  /*11c10*/  @P5 STG.E.U16 desc[UR36][R6.64+0x72], R9 ;  /* 0x0000720906005986 */ /* 0x0001e8000c101524 */
[----:B------:R1:W-:Y:S04]  /*11c20*/  @P1 STG.E.U16 desc[UR36][R4.64+0x80], R10 ;  /* 0x0000800a04001986 */ /* 0x0003e8000c101524 */
[----:B0-----:R-:W5:Y:S01]  /*11c30*/  LDL.LU R9, [R1+0x8c] ;  /* 0x00008c0001097983 */ /* 0x001f620000300800 */
[-C--:B---3--:R-:W-:Y:S01]  /*11c40*/  FMUL R8, R8, R2.reuse ;  /* 0x0000000208087220 */ /* 0x088fe20000400000 */
[----:B--2---:R-:W-:-:S05]  /*11c50*/  FMUL R3, R3, R2 ;  /* 0x0000000203037220 */ /* 0x004fca0000400000 */
[----:B-1----:R-:W-:Y:S02]  /*11c60*/  F2FP.BF16.F32.PACK_AB R10, RZ, R3 ;  /* 0x00000003ff0a723e */ /* 0x002fe400000010ff */
[----:B------:R-:W-:Y:S02]  /*11c70*/  F2FP.BF16.F32.PACK_AB R3, RZ, R8 ;  /* 0x00000008ff03723e */ /* 0x000fe400000010ff */
[----:B------:R-:W-:Y:S02]  /*11c80*/  PRMT R8, R10, 0x7610, R8 ;  /* 0x000076100a087816 */ /* 0x000fe40000000008 */
[----:B------:R-:W2:Y:S01]  /*11c90*/  LDL.LU R10, [R1+0x90] ;  /* 0x00009000010a7983 */ /* 0x000ea20000300800 */
[C---:B------:R-:W-:Y:S02]  /*11ca0*/  ISETP.GT.AND P0, PT, R0.reuse, 0x41, P3 ;  /* 0x000000410000780c */ /* 0x040fe40001f04270 */
[C---:B------:R-:W-:Y:S02]  /*11cb0*/  ISETP.GT.AND P4, PT, R0.reuse, 0x40, P2 ;  /* 0x000000400000780c */ /* 0x040fe40001784270 */
[----:B------:R-:W-:Y:S01]  /*11cc0*/  ISETP.GT.AND P5, PT, R0, 0x41, P2 ;  /* 0x000000410000780c */ /* 0x000fe200017a4270 */
[----:B------:R-:W-:Y:S01]  /*11cd0*/  FMUL R12, R12, R2 ;  /* 0x000000020c0c7220 */ /* 0x000fe20000400000 */
[----:B------:R-:W-:-:S07]  /*11ce0*/  ISETP.GT.AND P1, PT, R0, 0x48, P3 ;  /* 0x000000480000780c */ /* 0x000fce0001f24270 */
[----:B------:R0:W-:Y:S01]  /*11cf0*/  @P0 STG.E.U16 desc[UR36][R4.64+0x82], R8 ;  /* 0x0000820804000986 */ /* 0x0001e2000c101524 */
[----:B-----5:R-:W-:Y:S01]  /*11d00*/  FMUL R9, R9, R2 ;  /* 0x0000000209097220 */ /* 0x020fe20000400000 */
[----:B------:R-:W-:Y:S02]  /*11d10*/  F2FP.BF16.F32.PACK_AB R12, RZ, R12 ;  /* 0x0000000cff0c723e */ /* 0x000fe400000010ff */
[----:B------:R1:W-:Y:S01]  /*11d20*/  @P4 STG.E.U16 desc[UR36][R6.64+0x80], R3 ;  /* 0x0000800306004986 */ /* 0x0003e2000c101524 */
[----:B------:R-:W-:Y:S02]  /*11d30*/  ISETP.GT.AND P0, PT, R0, 0x49, P3 ;  /* 0x000000490000780c */ /* 0x000fe40001f04270 */
[----:B------:R-:W-:Y:S01]  /*11d40*/  F2FP.BF16.F32.PACK_AB R9, RZ, R9 ;  /* 0x00000009ff09723e */ /* 0x000fe200000010ff */
[-C--:B0-----:R-:W-:Y:S01]  /*11d50*/  FMUL R8, R235, R2.reuse ;  /* 0x00000002eb087220 */ /* 0x081fe20000400000 */
[----:B----4-:R-:W-:-:S04]  /*11d60*/  FMUL R11, R11, R2 ;  /* 0x000000020b0b7220 */ /* 0x010fc80000400000 */
[----:B-1----:R-:W-:Y:S02]  /*11d70*/  F2FP.BF16.F32.PACK_AB R3, RZ, R8 ;  /* 0x00000008ff03723e */ /* 0x002fe400000010ff */
[----:B------:R-:W-:Y:S01]  /*11d80*/  PRMT R8, R12, 0x7610, R8 ;  /* 0x000076100c087816 */ /* 0x000fe20000000008 */
[----:B------:R0:W-:Y:S01]  /*11d90*/  @P5 STG.E.U16 desc[UR36][R6.64+0x82], R9 ;  /* 0x0000820906005986 */ /* 0x0001e2000c101524 */
[----:B------:R-:W-:Y:S01]  /*11da0*/  PRMT R12, R3, 0x7610, R12 ;  /* 0x00007610030c7816 */ /* 0x000fe2000000000c */
[----:B------:R-:W-:Y:S01]  /*11db0*/  FMUL R3, R233, R2 ;  /* 0x00000002e9037220 */ /* 0x000fe20000400000 */
[C---:B------:R-:W-:Y:S02]  /*11dc0*/  ISETP.GT.AND P4, PT, R0.reuse, 0x48, P2 ;  /* 0x000000480000780c */ /* 0x040fe40001784270 */
[----:B------:R-:W-:Y:S02]  /*11dd0*/  ISETP.GT.AND P5, PT, R0, 0x49, P2 ;  /* 0x000000490000780c */ /* 0x000fe400017a4270 */
[----:B------:R-:W-:-:S02]  /*11de0*/  F2FP.BF16.F32.PACK_AB R11, RZ, R11 ;  /* 0x0000000bff0b723e */ /* 0x000fc400000010ff */
[----:B------:R-:W-:Y:S01]  /*11df0*/  F2FP.BF16.F32.PACK_AB R3, RZ, R3 ;  /* 0x00000003ff03723e */ /* 0x000fe200000010ff */
[----:B0-----:R-:W-:-:S05]  /*11e00*/  FMUL R9, R234, R2 ;  /* 0x00000002ea097220 */ /* 0x001fca0000400000 */
[----:B------:R-:W-:-:S04]  /*11e10*/  F2FP.BF16.F32.PACK_AB R9, RZ, R9 ;  /* 0x00000009ff09723e */ /* 0x000fc800000010ff */
[----:B------:R-:W-:Y:S01]  /*11e20*/  PRMT R13, R9, 0x7610, R13 ;  /* 0x00007610090d7816 */ /* 0x000fe2000000000d */
[----:B------:R-:W-:-:S05]  /*11e30*/  FMUL R9, R232, R2 ;  /* 0x00000002e8097220 */ /* 0x000fca0000400000 */
[----:B------:R-:W-:Y:S01]  /*11e40*/  F2FP.BF16.F32.PACK_AB R9, RZ, R9 ;  /* 0x00000009ff09723e */ /* 0x000fe200000010ff */
[----:B--2---:R-:W-:-:S05]  /*11e50*/  FMUL R10, R10, R2 ;  /* 0x000000020a0a7220 */ /* 0x004fca0000400000 */
[----:B------:R-:W-:-:S05]  /*11e60*/  F2FP.BF16.F32.PACK_AB R10, RZ, R10 ;  /* 0x0000000aff0a723e */ /* 0x000fca00000010ff */
[----:B------:R-:W-:Y:S01]  /*11e70*/  @P1 STG.E.U16 desc[UR36][R4.64+0x90], R10 ;  /* 0x0000900a04001986 */ /* 0x000fe2000c101524 */
[----:B------:R-:W-:-:S03]  /*11e80*/  ISETP.GT.AND P1, PT, R0, 0x50, P3 ;  /* 0x000000500000780c */ /* 0x000fc60001f24270 */
[----:B------:R0:W-:Y:S01]  /*11e90*/  @P0 STG.E.U16 desc[UR36][R4.64+0x92], R11 ;  /* 0x0000920b04000986 */ /* 0x0001e2000c101524 */
[----:B------:R-:W-:-:S03]  /*11ea0*/  ISETP.GT.AND P0, PT, R0, 0x51, P3 ;  /* 0x000000510000780c */ /* 0x000fc60001f04270 */
[----:B------:R-:W-:Y:S01]  /*11eb0*/  @P4 STG.E.U16 desc[UR36][R6.64+0x90], R8 ;  /* 0x0000900806004986 */ /* 0x000fe2000c101524 */
[----:B------:R-:W-:Y:S02]  /*11ec0*/  ISETP.GT.AND P4, PT, R0, 0x50, P2 ;  /* 0x000000500000780c */ /* 0x000fe40001784270 */
[----:B0-----:R-:W-:Y:S01]  /*11ed0*/  PRMT R11, R3, 0x7610, R11 ;  /* 0x00007610030b7816 */ /* 0x001fe2000000000b */
[----:B------:R-:W-:Y:S01]  /*11ee0*/  FMUL R3, R230, R2 ;  /* 0x00000002e6037220 */ /* 0x000fe20000400000 */
[----:B------:R0:W-:Y:S01]  /*11ef0*/  @P5 STG.E.U16 desc[UR36][R6.64+0x92], R12 ;  /* 0x0000920c06005986 */ /* 0x0001e2000c101524 */
[----:B------:R-:W-:-:S03]  /*11f00*/  ISETP.GT.AND P5, PT, R0, 0x51, P2 ;  /* 0x000000510000780c */ /* 0x000fc600017a4270 */
[----:B------:R-:W-:Y:S01]  /*11f10*/  F2FP.BF16.F32.PACK_AB R3, RZ, R3 ;  /* 0x00000003ff03723e */ /* 0x000fe200000010ff */
[----:B------:R1:W-:Y:S01]  /*11f20*/  @P1 STG.E.U16 desc[UR36][R4.64+0xa0], R13 ;  /* 0x0000a00d04001986 */ /* 0x0003e2000c101524 */
[----:B------:R-:W-:Y:S01]  /*11f30*/  FMUL R10, R231, R2 ;  /* 0x00000002e70a7220 */ /* 0x000fe20000400000 */
[----:B------:R-:W-:-:S04]  /*11f40*/  ISETP.GT.AND P1, PT, R0, 0x58, P3 ;  /* 0x000000580000780c */ /* 0x000fc80001f24270 */
[----:B------:R-:W-:Y:S02]  /*11f50*/  F2FP.BF16.F32.PACK_AB R10, RZ, R10 ;  /* 0x0000000aff0a723e */ /* 0x000fe400000010ff */
[----:B0-----:R-:W-:Y:S02]  /*11f60*/  PRMT R12, R9, 0x7610, R12 ;  /* 0x00007610090c7816 */ /* 0x001fe4000000000c */
[----:B-1----:R-:W-:Y:S01]  /*11f70*/  PRMT R13, R3, 0x7610, R13 ;  /* 0x00007610030d7816 */ /* 0x002fe2000000000d */
[----:B------:R-:W-:Y:S01]  /*11f80*/  FMUL R3, R229, R2 ;  /* 0x00000002e5037220 */ /* 0x000fe20000400000 */
[----:B------:R-:W-:Y:S04]  /*11f90*/  @P0 STG.E.U16 desc[UR36][R4.64+0xa2], R11 ;  /* 0x0000a20b04000986 */ /* 0x000fe8000c101524 */
[----:B------:R-:W-:Y:S01]  /*11fa0*/  F2FP.BF16.F32.PACK_AB R3, RZ, R3 ;  /* 0x00000003ff03723e */ /* 0x000fe200000010ff */
[----:B------:R-:W-:Y:S04]  /*11fb0*/  @P4 STG.E.U16 desc[UR36][R6.64+0xa0], R12 ;  /* 0x0000a00c06004986 */ /* 0x000fe8000c101524 */
[----:B------:R0:W-:Y:S01]  /*11fc0*/  @P5 STG.E.U16 desc[UR36][R6.64+0xa2], R10 ;  /* 0x0000a20a06005986 */ /* 0x0001e2000c101524 */
[----:B------:R-:W-:-:S02]  /*11fd0*/  ISETP.GT.AND P0, PT, R0, 0x59, P3 ;  /* 0x000000590000780c */ /* 0x000fc40001f04270 */
[----:B0-----:R-:W-:Y:S01]  /*11fe0*/  PRMT R10, R3, 0x7610, R10 ;  /* 0x00007610030a7816 */ /* 0x001fe2000000000a */
[-C--:B------:R-:W-:Y:S01]  /*11ff0*/  FMUL R3, R226, R2.reuse ;  /* 0x00000002e2037220 */ /* 0x080fe20000400000 */
[----:B------:R0:W-:Y:S04]  /*12000*/  @P1 STG.E.U16 desc[UR36][R4.64+0xb0], R13 ;  /* 0x0000b00d04001986 */ /* 0x0001e8000c101524 */
[----:B------:R-:W-:Y:S01]  /*12010*/  F2FP.BF16.F32.PACK_AB R3, RZ, R3 ;  /* 0x00000003ff03723e */ /* 0x000fe200000010ff */
[-C--:B------:R-:W-:Y:S01]  /*12020*/  FMUL R8, R228, R2.reuse ;  /* 0x00000002e4087220 */ /* 0x080fe20000400000 */
[-C--:B------:R-:W-:Y:S01]  /*12030*/  FMUL R9, R227, R2.reuse ;  /* 0x00000002e3097220 */ /* 0x080fe20000400000 */
[C---:B------:R-:W-:Y:S02]  /*12040*/  ISETP.GT.AND P4, PT, R0.reuse, 0x58, P2 ;  /* 0x000000580000780c */ /* 0x040fe40001784270 */
[----:B0-----:R-:W-:Y:S01]  /*12050*/  PRMT R13, R3, 0x7610, R13 ;  /* 0x00007610030d7816 */ /* 0x001fe2000000000d */
[----:B------:R-:W-:Y:S01]  /*12060*/  FMUL R3, R225, R2 ;  /* 0x00000002e1037220 */ /* 0x000fe20000400000 */
[----:B------:R-:W-:-:S02]  /*12070*/  ISETP.GT.AND P5, PT, R0, 0x59, P2 ;  /* 0x000000590000780c */ /* 0x000fc400017a4270 */
[----:B------:R-:W-:Y:S02]  /*12080*/  ISETP.GT.AND P1, PT, R0, 0x60, P3 ;  /* 0x000000600000780c */ /* 0x000fe40001f24270 */
[----:B------:R-:W-:Y:S01]  /*12090*/  F2FP.BF16.F32.PACK_AB R3, RZ, R3 ;  /* 0x00000003ff03723e */ /* 0x000fe200000010ff */
[----:B------:R0:W-:Y:S01]  /*120a0*/  @P0 STG.E.U16 desc[UR36][R4.64+0xb2], R10 ;  /* 0x0000b20a04000986 */ /* 0x0001e2000c101524 */
[----:B------:R-:W-:Y:S02]  /*120b0*/  F2FP.BF16.F32.PACK_AB R8, RZ, R8 ;  /* 0x00000008ff08723e */ /* 0x000fe400000010ff */
[----:B------:R-:W-:Y:S02]  /*120c0*/  F2FP.BF16.F32.PACK_AB R9, RZ, R9 ;  /* 0x00000009ff09723e */ /* 0x000fe400000010ff */
[----:B------:R-:W-:Y:S02]  /*120d0*/  PRMT R11, R8, 0x7610, R11 ;  /* 0x00007610080b7816 */ /* 0x000fe4000000000b */
[----:B------:R-:W-:-:S02]  /*120e0*/  PRMT R12, R9, 0x7610, R12 ;  /* 0x00007610090c7816 */ /* 0x000fc4000000000c */
[----:B0-----:R-:W-:Y:S01]  /*120f0*/  PRMT R10, R3, 0x7610, R10 ;  /* 0x00007610030a7816 */ /* 0x001fe2000000000a */
[-C--:B------:R-:W-:Y:S01]  /*12100*/  FMUL R3, R222, R2.reuse ;  /* 0x00000002de037220 */ /* 0x080fe20000400000 */
[----:B------:R-:W-:Y:S01]  /*12110*/  ISETP.GT.AND P0, PT, R0, 0x61, P3 ;  /* 0x000000610000780c */ /* 0x000fe20001f04270 */
[----:B------:R-:W-:Y:S03]  /*12120*/  @P4 STG.E.U16 desc[UR36][R6.64+0xb0], R11 ;  /* 0x0000b00b06004986 */ /* 0x000fe6000c101524 */
[----:B------:R-:W-:Y:S01]  /*12130*/  F2FP.BF16.F32.PACK_AB R3, RZ, R3 ;  /* 0x00000003ff03723e */ /* 0x000fe200000010ff */
[----:B------:R-:W-:Y:S04]  /*12140*/  @P5 STG.E.U16 desc[UR36][R6.64+0xb2], R12 ;  /* 0x0000b20c06005986 */ /* 0x000fe8000c101524 */
[----:B------:R0:W-:Y:S01]  /*12150*/  @P1 STG.E.U16 desc[UR36][R4.64+0xc0], R13 ;  /* 0x0000c00d04001986 */ /* 0x0001e2000c101524 */
[-C--:B------:R-:W-:Y:S01]  /*12160*/  FMUL R8, R224, R2.reuse ;  /* 0x00000002e0087220 */ /* 0x080fe20000400000 */
[----:B------:R-:W-:Y:S01]  /*12170*/  FMUL R9, R223, R2 ;  /* 0x00000002df097220 */ /* 0x000fe20000400000 */
[----:B------:R-:W-:-:S02]  /*12180*/  ISETP.GT.AND P4, PT, R0, 0x60, P2 ;  /* 0x000000600000780c */ /* 0x000fc40001784270 */
[C---:B------:R-:W-:Y:S02]  /*12190*/  ISETP.GT.AND P5, PT, R0.reuse, 0x61, P2 ;  /* 0x000000610000780c */ /* 0x040fe400017a4270 */
[----:B0-----:R-:W-:Y:S01]  /*121a0*/  PRMT R13, R3, 0x7610, R13 ;  /* 0x00007610030d7816 */ /* 0x001fe2000000000d */
[----:B------:R-:W-:Y:S01]  /*121b0*/  FMUL R3, R221, R2 ;  /* 0x00000002dd037220 */ /* 0x000fe20000400000 */
[----:B------:R-:W-:Y:S01]  /*121c0*/  ISETP.GT.AND P1, PT, R0, 0x68, P3 ;  /* 0x000000680000780c */ /* 0x000fe20001f24270 */
[----:B------:R0:W-:Y:S01]  /*121d0*/  @P0 STG.E.U16 desc[UR36][R4.64+0xc2], R10 ;  /* 0x0000c20a04000986 */ /* 0x0001e2000c101524 */
[----:B------:R-:W-:Y:S02]  /*121e0*/  F2FP.BF16.F32.PACK_AB R8, RZ, R8 ;  /* 0x00000008ff08723e */ /* 0x000fe400000010ff */
[----:B------:R-:W-:Y:S02]  /*121f0*/  F2FP.BF16.F32.PACK_AB R3, RZ, R3 ;  /* 0x00000003ff03723e */ /* 0x000fe400000010ff */
[----:B------:R-:W-:-:S02]  /*12200*/  F2FP.BF16.F32.PACK_AB R9, RZ, R9 ;  /* 0x00000009ff09723e */ /* 0x000fc400000010ff */
[----:B------:R-:W-:Y:S02]  /*12210*/  PRMT R11, R8, 0x7610, R11 ;  /* 0x00007610080b7816 */ /* 0x000fe4000000000b */
[----:B------:R-:W-:Y:S02]  /*12220*/  PRMT R12, R9, 0x7610, R12 ;  /* 0x00007610090c7816 */ /* 0x000fe4000000000c */
        /* <DEDUP_REMOVED lines=285> */
[----:B------:R-:W-:Y:S01]  /*13400*/  @P5 STG.E.U16 desc[UR36][R6.64+0x1a2], R12 ;  /* 0x0001a20c06005986 */ /* 0x000fe2000c101524 */
[-C--:B------:R-:W-:Y:S01]  /*13410*/  FMUL R8, R164, R2.reuse ;  /* 0x00000002a4087220 */ /* 0x080fe20000400000 */
[----:B------:R-:W-:Y:S01]  /*13420*/  FMUL R9, R163, R2 ;  /* 0x00000002a3097220 */ /* 0x000fe20000400000 */
[C---:B------:R-:W-:Y:S01]  /*13430*/  ISETP.GT.AND P4, PT, R0.reuse, 0xd8, P2 ;  /* 0x000000d80000780c */ /* 0x040fe20001784270 */
[----:B------:R0:W-:Y:S01]  /*13440*/  @P1 STG.E.U16 desc[UR36][R4.64+0x1b0], R13 ;  /* 0x0001b00d04001986 */ /* 0x0001e2000c101524 */
[----:B------:R-:W-:-:S02]  /*13450*/  ISETP.GT.AND P5, PT, R0, 0xd9, P2 ;  /* 0x000000d90000780c */ /* 0x000fc400017a4270 */
[----:B------:R-:W-:Y:S02]  /*13460*/  ISETP.GT.AND P1, PT, R0, 0xe0, P3 ;  /* 0x000000e00000780c */ /* 0x000fe40001f24270 */
[----:B------:R-:W-:Y:S02]  /*13470*/  F2FP.BF16.F32.PACK_AB R8, RZ, R8 ;  /* 0x00000008ff08723e */ /* 0x000fe400000010ff */
[----:B------:R-:W-:Y:S02]  /*13480*/  F2FP.BF16.F32.PACK_AB R9, RZ, R9 ;  /* 0x00000009ff09723e */ /* 0x000fe400000010ff */
[----:B0-----:R-:W-:Y:S01]  /*13490*/  PRMT R13, R3, 0x7610, R13 ;  /* 0x00007610030d7816 */ /* 0x001fe2000000000d */
[----:B------:R-:W-:Y:S01]  /*134a0*/  FMUL R3, R161, R2 ;  /* 0x00000002a1037220 */ /* 0x000fe20000400000 */
[----:B------:R-:W-:Y:S01]  /*134b0*/  PRMT R11, R8, 0x7610, R11 ;  /* 0x00007610080b7816 */ /* 0x000fe2000000000b */
[----:B------:R0:W-:Y:S03]  /*134c0*/  @P0 STG.E.U16 desc[UR36][R4.64+0x1b2], R10 ;  /* 0x0001b20a04000986 */ /* 0x0001e6000c101524 */
[----:B------:R-:W-:-:S02]  /*134d0*/  F2FP.BF16.F32.PACK_AB R3, RZ, R3 ;  /* 0x00000003ff03723e */ /* 0x000fc400000010ff */
[----:B------:R-:W-:Y:S01]  /*134e0*/  PRMT R12, R9, 0x7610, R12 ;  /* 0x00007610090c7816 */ /* 0x000fe2000000000c */
[----:B------:R-:W-:Y:S01]  /*134f0*/  @P4 STG.E.U16 desc[UR36][R6.64+0x1b0], R11 ;  /* 0x0001b00b06004986 */ /* 0x000fe2000c101524 */
[-C--:B------:R-:W-:Y:S01]  /*13500*/  FMUL R8, R160, R2.reuse ;  /* 0x00000002a0087220 */ /* 0x080fe20000400000 */
[----:B------:R-:W-:Y:S02]  /*13510*/  ISETP.GT.AND P0, PT, R0, 0xe1, P3 ;  /* 0x000000e10000780c */ /* 0x000fe40001f04270 */
[----:B0-----:R-:W-:Y:S01]  /*13520*/  PRMT R10, R3, 0x7610, R10 ;  /* 0x00007610030a7816 */ /* 0x001fe2000000000a */
[-C--:B------:R-:W-:Y:S01]  /*13530*/  FMUL R3, R158, R2.reuse ;  /* 0x000000029e037220 */ /* 0x080fe20000400000 */
[----:B------:R-:W-:Y:S01]  /*13540*/  @P5 STG.E.U16 desc[UR36][R6.64+0x1b2], R12 ;  /* 0x0001b20c06005986 */ /* 0x000fe2000c101524 */
[----:B------:R-:W-:Y:S01]  /*13550*/  FMUL R9, R159, R2 ;  /* 0x000000029f097220 */ /* 0x000fe20000400000 */
[C---:B------:R-:W-:Y:S02]  /*13560*/  ISETP.GT.AND P4, PT, R0.reuse, 0xe0, P2 ;  /* 0x000000e00000780c */ /* 0x040fe40001784270 */
[----:B------:R0:W-:Y:S01]  /*13570*/  @P1 STG.E.U16 desc[UR36][R4.64+0x1c0], R13 ;  /* 0x0001c00d04001986 */ /* 0x0001e2000c101524 */
[----:B------:R-:W-:-:S02]  /*13580*/  ISETP.GT.AND P5, PT, R0, 0xe1, P2 ;  /* 0x000000e10000780c */ /* 0x000fc400017a4270 */
[----:B------:R-:W-:Y:S02]  /*13590*/  ISETP.GT.AND P1, PT, R0, 0xe8, P3 ;  /* 0x000000e80000780c */ /* 0x000fe40001f24270 */
[----:B------:R-:W-:Y:S02]  /*135a0*/  F2FP.BF16.F32.PACK_AB R3, RZ, R3 ;  /* 0x00000003ff03723e */ /* 0x000fe400000010ff */
[----:B------:R-:W-:Y:S02]  /*135b0*/  F2FP.BF16.F32.PACK_AB R8, RZ, R8 ;  /* 0x00000008ff08723e */ /* 0x000fe400000010ff */
[----:B------:R-:W-:Y:S02]  /*135c0*/  F2FP.BF16.F32.PACK_AB R9, RZ, R9 ;  /* 0x00000009ff09723e */ /* 0x000fe400000010ff */
[----:B0-----:R-:W-:Y:S01]  /*135d0*/  PRMT R13, R3, 0x7610, R13 ;  /* 0x00007610030d7816 */ /* 0x001fe2000000000d */
[----:B------:R-:W-:Y:S01]  /*135e0*/  FMUL R3, R157, R2 ;  /* 0x000000029d037220 */ /* 0x000fe20000400000 */
[----:B------:R-:W-:-:S02]  /*135f0*/  PRMT R11, R8, 0x7610, R11 ;  /* 0x00007610080b7816 */ /* 0x000fc4000000000b */
[----:B------:R-:W-:Y:S01]  /*13600*/  PRMT R12, R9, 0x7610, R12 ;  /* 0x00007610090c7816 */ /* 0x000fe2000000000c */
[----:B------:R0:W-:Y:S01]  /*13610*/  @P0 STG.E.U16 desc[UR36][R4.64+0x1c2], R10 ;  /* 0x0001c20a04000986 */ /* 0x0001e2000c101524 */
[----:B------:R-:W-:Y:S01]  /*13620*/  F2FP.BF16.F32.PACK_AB R3, RZ, R3 ;  /* 0x00000003ff03723e */ /* 0x000fe200000010ff */
[----:B------:R-:W-:Y:S02]  /*13630*/  FMUL R8, R156, R2 ;  /* 0x000000029c087220 */ /* 0x000fe40000400000 */
[----:B------:R1:W-:Y:S01]  /*13640*/  @P4 STG.E.U16 desc[UR36][R6.64+0x1c0], R11 ;  /* 0x0001c00b06004986 */ /* 0x0003e2000c101524 */
[----:B------:R-:W-:-:S03]  /*13650*/  ISETP.GT.AND P0, PT, R0, 0xe9, P3 ;  /* 0x000000e90000780c */ /* 0x000fc60001f04270 */
[----:B------:R-:W-:Y:S01]  /*13660*/  @P5 STG.E.U16 desc[UR36][R6.64+0x1c2], R12 ;  /* 0x0001c20c06005986 */ /* 0x000fe2000c101524 */
[----:B------:R-:W-:-:S03]  /*13670*/  ISETP.GT.AND P4, PT, R0, 0xe9, P2 ;  /* 0x000000e90000780c */ /* 0x000fc60001784270 */
[----:B------:R2:W-:Y:S01]  /*13680*/  @P1 STG.E.U16 desc[UR36][R4.64+0x1d0], R13 ;  /* 0x0001d00d04001986 */ /* 0x0005e2000c101524 */
[----:B------:R-:W-:Y:S02]  /*13690*/  ISETP.GT.AND P1, PT, R0, 0xe8, P2 ;  /* 0x000000e80000780c */ /* 0x000fe40001724270 */
[----:B0-----:R-:W-:Y:S01]  /*136a0*/  PRMT R10, R3, 0x7610, R10 ;  /* 0x00007610030a7816 */ /* 0x001fe2000000000a */
[-C--:B------:R-:W-:Y:S01]  /*136b0*/  FMUL R3, R154, R2.reuse ;  /* 0x000000029a037220 */ /* 0x080fe20000400000 */
[----:B------:R-:W-:Y:S01]  /*136c0*/  ISETP.GT.AND P5, PT, R0, 0xf0, P3 ;  /* 0x000000f00000780c */ /* 0x000fe20001fa4270 */
[----:B------:R-:W-:Y:S01]  /*136d0*/  FMUL R9, R155, R2 ;  /* 0x000000029b097220 */ /* 0x000fe20000400000 */
[----:B------:R-:W-:Y:S02]  /*136e0*/  F2FP.BF16.F32.PACK_AB R8, RZ, R8 ;  /* 0x00000008ff08723e */ /* 0x000fe400000010ff */
[----:B------:R-:W-:Y:S02]  /*136f0*/  F2FP.BF16.F32.PACK_AB R3, RZ, R3 ;  /* 0x00000003ff03723e */ /* 0x000fe400000010ff */
[----:B-1----:R-:W-:-:S02]  /*13700*/  PRMT R11, R8, 0x7610, R11 ;  /* 0x00007610080b7816 */ /* 0x002fc4000000000b */
[----:B------:R-:W-:Y:S02]  /*13710*/  F2FP.BF16.F32.PACK_AB R9, RZ, R9 ;  /* 0x00000009ff09723e */ /* 0x000fe400000010ff */
[----:B--2---:R-:W-:Y:S01]  /*13720*/  PRMT R13, R3, 0x7610, R13 ;  /* 0x00007610030d7816 */ /* 0x004fe2000000000d */
[----:B------:R-:W-:Y:S01]  /*13730*/  @P0 STG.E.U16 desc[UR36][R4.64+0x1d2], R10 ;  /* 0x0001d20a04000986 */ /* 0x000fe2000c101524 */
[----:B------:R-:W-:-:S03]  /*13740*/  FMUL R3, R23, R2 ;  /* 0x0000000217037220 */ /* 0x000fc60000400000 */
[----:B------:R-:W-:Y:S04]  /*13750*/  @P1 STG.E.U16 desc[UR36][R6.64+0x1d0], R11 ;  /* 0x0001d00b06001986 */ /* 0x000fe8000c101524 */
[----:B------:R0:W-:Y:S01]  /*13760*/  @P4 STG.E.U16 desc[UR36][R6.64+0x1d2], R9 ;  /* 0x0001d20906004986 */ /* 0x0001e2000c101524 */
[----:B------:R-:W-:-:S03]  /*13770*/  ISETP.GT.AND P4, PT, R0, 0xf0, P2 ;  /* 0x000000f00000780c */ /* 0x000fc60001784270 */
[----:B------:R-:W-:Y:S01]  /*13780*/  @P5 STG.E.U16 desc[UR36][R4.64+0x1e0], R13 ;  /* 0x0001e00d04005986 */ /* 0x000fe2000c101524 */
[----:B------:R-:W-:Y:S01]  /*13790*/  ISETP.GT.AND P5, PT, R0, 0xf1, P3 ;  /* 0x000000f10000780c */ /* 0x000fe20001fa4270 */
[----:B------:R-:W-:Y:S01]  /*137a0*/  FMUL R8, R22, R2 ;  /* 0x0000000216087220 */ /* 0x000fe20000400000 */
[----:B------:R-:W-:-:S04]  /*137b0*/  F2FP.BF16.F32.PACK_AB R3, RZ, R3 ;  /* 0x00000003ff03723e */ /* 0x000fc800000010ff */
[----:B------:R-:W-:Y:S02]  /*137c0*/  PRMT R14, R3, 0x7610, R14 ;  /* 0x00007610030e7816 */ /* 0x000fe4000000000e */
[----:B------:R-:W-:Y:S01]  /*137d0*/  F2FP.BF16.F32.PACK_AB R12, RZ, R8 ;  /* 0x00000008ff0c723e */ /* 0x000fe200000010ff */
[----:B0-----:R-:W-:-:S04]  /*137e0*/  FMUL R9, R19, R2 ;  /* 0x0000000213097220 */ /* 0x001fc80000400000 */
[----:B------:R-:W-:Y:S01]  /*137f0*/  @P5 STG.E.U16 desc[UR36][R4.64+0x1e2], R14 ;  /* 0x0001e20e04005986 */ /* 0x000fe2000c101524 */
[----:B------:R-:W-:-:S03]  /*13800*/  ISETP.GT.AND P5, PT, R0, 0xf8, P3 ;  /* 0x000000f80000780c */ /* 0x000fc60001fa4270 */
[----:B------:R0:W-:Y:S01]  /*13810*/  @P4 STG.E.U16 desc[UR36][R6.64+0x1e0], R12 ;  /* 0x0001e00c06004986 */ /* 0x0001e2000c101524 */
[C---:B------:R-:W-:Y:S01]  /*13820*/  ISETP.GT.AND P4, PT, R0.reuse, 0xf1, P2 ;  /* 0x000000f10000780c */ /* 0x040fe20001784270 */
[-C--:B------:R-:W-:Y:S01]  /*13830*/  FMUL R11, R21, R2.reuse ;  /* 0x00000002150b7220 */ /* 0x080fe20000400000 */
[----:B------:R-:W-:Y:S01]  /*13840*/  ISETP.GT.AND P3, PT, R0, 0xf9, P3 ;  /* 0x000000f90000780c */ /* 0x000fe20001f64270 */
[-C--:B------:R-:W-:Y:S01]  /*13850*/  FMUL R10, R20, R2.reuse ;  /* 0x00000002140a7220 */ /* 0x080fe20000400000 */
[----:B------:R-:W-:Y:S01]  /*13860*/  USHF.L.U32 UR12, UR8, 0x8, URZ ;  /* 0x00000008080c7899 */ /* 0x000fe2000800063f */
[----:B------:R-:W-:Y:S01]  /*13870*/  FMUL R8, R18, R2 ;  /* 0x0000000212087220 */ /* 0x000fe20000400000 */
[----:B------:R-:W-:Y:S01]  /*13880*/  F2FP.BF16.F32.PACK_AB R9, RZ, R9 ;  /* 0x00000009ff09723e */ /* 0x000fe200000010ff */
[----:B------:R-:W-:Y:S01]  /*13890*/  USHF.L.U64.HI UR11, UR8, 0x8, UR9 ;  /* 0x00000008080b7899 */ /* 0x000fe20008010209 */
[----:B------:R-:W-:Y:S02]  /*138a0*/  F2FP.BF16.F32.PACK_AB R11, RZ, R11 ;  /* 0x0000000bff0b723e */ /* 0x000fe400000010ff */
[----:B------:R-:W-:-:S02]  /*138b0*/  F2FP.BF16.F32.PACK_AB R10, RZ, R10 ;  /* 0x0000000aff0a723e */ /* 0x000fc400000010ff */
[----:B0-----:R-:W-:Y:S01]  /*138c0*/  PRMT R12, R9, 0x7610, R12 ;  /* 0x00007610090c7816 */ /* 0x001fe2000000000c */
[----:B------:R-:W-:Y:S01]  /*138d0*/  IMAD.U32 R9, RZ, RZ, UR12 ;  /* 0x0000000cff097e24 */ /* 0x000fe2000f8e00ff */
[----:B------:R-:W-:Y:S01]  /*138e0*/  F2FP.BF16.F32.PACK_AB R8, RZ, R8 ;  /* 0x00000008ff08723e */ /* 0x000fe200000010ff */
[----:B------:R0:W-:Y:S01]  /*138f0*/  @P4 STG.E.U16 desc[UR36][R6.64+0x1e2], R11 ;  /* 0x0001e20b06004986 */ /* 0x0001e2000c101524 */
[----:B------:R-:W-:Y:S02]  /*13900*/  ISETP.GT.AND P1, PT, R153, 0x80, PT ;  /* 0x000000809900780c */ /* 0x000fe40003f24270 */
[----:B------:R-:W-:Y:S01]  /*13910*/  PRMT R13, R8, 0x7610, R13 ;  /* 0x00007610080d7816 */ /* 0x000fe2000000000d */
[----:B------:R-:W-:Y:S04]  /*13920*/  @P5 STG.E.U16 desc[UR36][R4.64+0x1f0], R10 ;  /* 0x0001f00a04005986 */ /* 0x000fe8000c101524 */
[----:B------:R1:W-:Y:S01]  /*13930*/  @P3 STG.E.U16 desc[UR36][R4.64+0x1f2], R12 ;  /* 0x0001f20c04003986 */ /* 0x0003e2000c101524 */
[----:B------:R-:W-:Y:S01]  /*13940*/  IADD3 R8, P3, P5, R4, UR5, R9 ;  /* 0x0000000504087c10 */ /* 0x000fe2000fd7e009 */
[----:B0-----:R-:W-:Y:S01]  /*13950*/  IMAD.U32 R11, RZ, RZ, UR11 ;  /* 0x0000000bff0b7e24 */ /* 0x001fe2000f8e00ff */
[----:B------:R-:W-:-:S02]  /*13960*/  ISETP.GT.AND P4, PT, R0, 0xf8, P2 ;  /* 0x000000f80000780c */ /* 0x000fc40001784270 */
[C---:B------:R-:W-:Y:S02]  /*13970*/  ISETP.GT.AND P2, PT, R0.reuse, 0xf9, P2 ;  /* 0x000000f90000780c */ /* 0x040fe40001744270 */
[----:B------:R-:W-:Y:S02]  /*13980*/  IADD3.X R9, R5, UR4, R11, P3, P5 ;  /* 0x0000000405097c10 */ /* 0x000fe40009fea40b */
[----:B------:R-:W-:Y:S01]  /*13990*/  ISETP.GT.AND P3, PT, R0, 0x1, P1 ;  /* 0x000000010000780c */ /* 0x000fe20000f64270 */
[-C--:B------:R-:W-:Y:S01]  /*139a0*/  FMUL R3, R15, R2.reuse ;  /* 0x000000020f037220 */ /* 0x080fe20000400000 */
[----:B------:R-:W-:Y:S01]  /*139b0*/  FMUL R25, R25, R2 ;  /* 0x0000000219197220 */ /* 0x000fe20000400000 */
[----:B-1----:R-:W-:-:S03]  /*139c0*/  IADD3 R4, P5, R4, UR12, RZ ;  /* 0x0000000c04047c10 */ /* 0x002fc6000ffbe0ff */
[----:B------:R-:W-:Y:S02]  /*139d0*/  F2FP.BF16.F32.PACK_AB R3, RZ, R3 ;  /* 0x00000003ff03723e */ /* 0x000fe400000010ff */
[----:B------:R-:W-:Y:S02]  /*139e0*/  F2FP.BF16.F32.PACK_AB R25, RZ, R25 ;  /* 0x00000019ff19723e */ /* 0x000fe400000010ff */
[----:B------:R-:W-:Y:S01]  /*139f0*/  IADD3.X R5, R5, UR11, RZ, P5, !PT ;  /* 0x0000000b05057c10 */ /* 0x000fe2000affe4ff */
[----:B------:R-:W-:Y:S01]  /*13a00*/  @P4 STG.E.U16 desc[UR36][R6.64+0x1f0], R13 ;  /* 0x0001f00d06004986 */ /* 0x000fe2000c101524 */
[----:B------:R-:W-:-:S03]  /*13a10*/  ISETP.GT.AND P0, PT, R153, 0x88, PT ;  /* 0x000000889900780c */ /* 0x000fc60003f04270 */
[----:B------:R0:W-:Y:S01]  /*13a20*/  @P2 STG.E.U16 desc[UR36][R6.64+0x1f2], R3 ;  /* 0x0001f20306002986 */ /* 0x0001e2000c101524 */
[----:B------:R-:W-:-:S03]  /*13a30*/  ISETP.GT.AND P4, PT, R0, RZ, P1 ;  /* 0x000000ff0000720c */ /* 0x000fc60000f84270 */
[----:B------:R-:W-:Y:S01]  /*13a40*/  @P3 STG.E.U16 desc[UR36][R4.64+0x2], R25 ;  /* 0x0000021904003986 */ /* 0x000fe2000c101524 */
[----:B------:R-:W-:Y:S02]  /*13a50*/  IADD3 R10, P3, R4, UR5, RZ ;  /* 0x00000005040a7c10 */ /* 0x000fe4000ff7e0ff */
[----:B------:R-:W-:Y:S01]  /*13a60*/  ISETP.GT.AND P2, PT, R0, RZ, P0 ;  /* 0x000000ff0000720c */ /* 0x000fe20000744270 */
[-C--:B------:R-:W-:Y:S01]  /*13a70*/  FMUL R24, R24, R2.reuse ;  /* 0x0000000218187220 */ /* 0x080fe20000400000 */
[-C--:B------:R-:W-:Y:S01]  /*13a80*/  FMUL R26, R26, R2.reuse ;  /* 0x000000021a1a7220 */ /* 0x080fe20000400000 */
[C---:B------:R-:W-:Y:S02]  /*13a90*/  ISETP.GT.AND P5, PT, R0.reuse, 0x1, P0 ;  /* 0x000000010000780c */ /* 0x040fe400007a4270 */
[----:B------:R-:W-:Y:S02]  /*13aa0*/  IADD3.X R11, R5, UR4, RZ, P3, !PT ;  /* 0x00000004050b7c10 */ /* 0x000fe40009ffe4ff */
[----:B------:R-:W-:Y:S01]  /*13ab0*/  ISETP.GT.AND P3, PT, R0, 0x9, P1 ;  /* 0x000000090000780c */ /* 0x000fe20000f64270 */
[-C--:B------:R-:W-:Y:S01]  /*13ac0*/  FMUL R27, R27, R2.reuse ;  /* 0x000000021b1b7220 */ /* 0x080fe20000400000 */
[----:B------:R-:W-:Y:S01]  /*13ad0*/  FMUL R29, R29, R2 ;  /* 0x000000021d1d7220 */ /* 0x000fe20000400000 */
[----:B------:R-:W-:-:S02]  /*13ae0*/  F2FP.BF16.F32.PACK_AB R24, RZ, R24 ;  /* 0x00000018ff18723e */ /* 0x000fc400000010ff */
[----:B------:R-:W-:Y:S02]  /*13af0*/  F2FP.BF16.F32.PACK_AB R26, RZ, R26 ;  /* 0x0000001aff1a723e */ /* 0x000fe400000010ff */
[----:B------:R-:W-:Y:S01]  /*13b00*/  F2FP.BF16.F32.PACK_AB R27, RZ, R27 ;  /* 0x0000001bff1b723e */ /* 0x000fe200000010ff */
[----:B------:R-:W-:Y:S01]  /*13b10*/  @P4 STG.E.U16 desc[UR36][R4.64], R24 ;  /* 0x0000001804004986 */ /* 0x000fe2000c101524 */
[----:B------:R-:W-:Y:S02]  /*13b20*/  F2FP.BF16.F32.PACK_AB R29, RZ, R29 ;  /* 0x0000001dff1d723e */ /* 0x000fe400000010ff */
[C---:B------:R-:W-:Y:S01]  /*13b30*/  ISETP.GT.AND P4, PT, R0.reuse, 0x8, P1 ;  /* 0x000000080000780c */ /* 0x040fe20000f84270 */
[----:B------:R-:W-:Y:S01]  /*13b40*/  @P2 STG.E.U16 desc[UR36][R10.64], R26 ;  /* 0x0000001a0a002986 */ /* 0x000fe2000c101524 */
[----:B------:R-:W-:Y:S01]  /*13b50*/  ISETP.GT.AND P2, PT, R0, 0x8, P0 ;  /* 0x000000080000780c */ /* 0x000fe20000744270 */
[-C--:B------:R-:W-:Y:S01]  /*13b60*/  FMUL R28, R28, R2.reuse ;  /* 0x000000021c1c7220 */ /* 0x080fe20000400000 */
[----:B------:R-:W-:Y:S01]  /*13b70*/  FMUL R30, R30, R2 ;  /* 0x000000021e1e7220 */ /* 0x000fe20000400000 */
[----:B------:R-:W-:Y:S01]  /*13b80*/  @P5 STG.E.U16 desc[UR36][R10.64+0x2], R27 ;  /* 0x0000021b0a005986 */ /* 0x000fe2000c101524 */
[----:B------:R-:W-:-:S03]  /*13b90*/  ISETP.GT.AND P5, PT, R0, 0x9, P0 ;  /* 0x000000090000780c */ /* 0x000fc600007a4270 */
[----:B------:R-:W-:Y:S01]  /*13ba0*/  @P3 STG.E.U16 desc[UR36][R4.64+0x12], R29 ;  /* 0x0000121d04003986 */ /* 0x000fe2000c101524 */
[----:B0-----:R-:W-:Y:S02]  /*13bb0*/  IADD3 R6, P3, R4, UR5, RZ ;  /* 0x0000000504067c10 */ /* 0x001fe4000ff7e0ff */
[----:B------:R-:W-:Y:S01]  /*13bc0*/  F2FP.BF16.F32.PACK_AB R28, RZ, R28 ;  /* 0x0000001cff1c723e */ /* 0x000fe200000010ff */
[----:B------:R-:W-:Y:S01]  /*13bd0*/  FMUL R31, R31, R2 ;  /* 0x000000021f1f7220 */ /* 0x000fe20000400000 */
[----:B------:R-:W-:Y:S02]  /*13be0*/  F2FP.BF16.F32.PACK_AB R30, RZ, R30 ;  /* 0x0000001eff1e723e */ /* 0x000fe400000010ff */
[----:B------:R-:W-:Y:S01]  /*13bf0*/  IADD3.X R7, R5, UR4, RZ, P3, !PT ;  /* 0x0000000405077c10 */ /* 0x000fe20009ffe4ff */
[----:B------:R-:W-:Y:S01]  /*13c00*/  @P4 STG.E.U16 desc[UR36][R4.64+0x10], R28 ;  /* 0x0000101c04004986 */ /* 0x000fe2000c101524 */
[----:B------:R-:W-:-:S03]  /*13c10*/  F2FP.BF16.F32.PACK_AB R31, RZ, R31 ;  /* 0x0000001fff1f723e */ /* 0x000fc600000010ff */
[----:B------:R0:W-:Y:S01]  /*13c20*/  @P2 STG.E.U16 desc[UR36][R6.64+0x10], R30 ;  /* 0x0000101e06002986 */ /* 0x0001e2000c101524 */
[C---:B------:R-:W-:Y:S02]  /*13c30*/  ISETP.GT.AND P2, PT, R0.reuse, 0x10, P0 ;  /* 0x000000100000780c */ /* 0x040fe40000744270 */
[C---:B------:R-:W-:Y:S01]  /*13c40*/  ISETP.GT.AND P4, PT, R0.reuse, 0x10, P1 ;  /* 0x000000100000780c */ /* 0x040fe20000f84270 */
[----:B------:R-:W-:Y:S01]  /*13c50*/  @P5 STG.E.U16 desc[UR36][R8.64+0x12], R31 ;  /* 0x0000121f08005986 */ /* 0x000fe2000c101524 */
[----:B------:R-:W-:Y:S01]  /*13c60*/  ISETP.GT.AND P3, PT, R0, 0x11, P1 ;  /* 0x000000110000780c */ /* 0x000fe20000f64270 */
[-C--:B------:R-:W-:Y:S01]  /*13c70*/  FMUL R32, R32, R2.reuse ;  /* 0x0000000220207220 */ /* 0x080fe20000400000 */
[----:B------:R-:W-:Y:S01]  /*13c80*/  ISETP.GT.AND P5, PT, R0, 0x11, P0 ;  /* 0x000000110000780c */ /* 0x000fe200007a4270 */
[-C--:B------:R-:W-:Y:S01]  /*13c90*/  FMUL R33, R33, R2.reuse ;  /* 0x0000000221217220 */ /* 0x080fe20000400000 */
[----:B------:R-:W-:Y:S02]  /*13ca0*/  FMUL R34, R34, R2 ;  /* 0x0000000222227220 */ /* 0x000fe40000400000 */
[----:B------:R-:W-:-:S02]  /*13cb0*/  F2FP.BF16.F32.PACK_AB R32, RZ, R32 ;  /* 0x00000020ff20723e */ /* 0x000fc400000010ff */
[----:B------:R-:W-:Y:S01]  /*13cc0*/  F2FP.BF16.F32.PACK_AB R33, RZ, R33 ;  /* 0x00000021ff21723e */ /* 0x000fe200000010ff */
[----:B0-----:R-:W-:Y:S01]  /*13cd0*/  @P2 IMAD.MOV.U32 R7, RZ, RZ, R9 ;  /* 0x000000ffff072224 */ /* 0x001fe200078e0009 */
[----:B------:R-:W-:Y:S01]  /*13ce0*/  F2FP.BF16.F32.PACK_AB R34, RZ, R34 ;  /* 0x00000022ff22723e */ /* 0x000fe200000010ff */
[----:B------:R-:W-:Y:S01]  /*13cf0*/  FMUL R35, R35, R2 ;  /* 0x0000000223237220 */ /* 0x000fe20000400000 */
[----:B------:R-:W-:Y:S01]  /*13d00*/  @P2 MOV R6, R8 ;  /* 0x0000000800062202 */ /* 0x000fe20000000f00 */
[----:B------:R-:W-:Y:S04]  /*13d10*/  @P4 STG.E.U16 desc[UR36][R4.64+0x20], R32 ;  /* 0x0000202004004986 */ /* 0x000fe8000c101524 */
[----:B------:R-:W-:Y:S01]  /*13d20*/  @P3 STG.E.U16 desc[UR36][R4.64+0x22], R33 ;  /* 0x0000222104003986 */ /* 0x000fe2000c101524 */
[----:B------:R-:W-:-:S03]  /*13d30*/  F2FP.BF16.F32.PACK_AB R35, RZ, R35 ;  /* 0x00000023ff23723e */ /* 0x000fc600000010ff */
[----:B------:R0:W-:Y:S01]  /*13d40*/  @P2 STG.E.U16 desc[UR36][R6.64+0x20], R34 ;  /* 0x0000202206002986 */ /* 0x0001e2000c101524 */
[C---:B------:R-:W-:Y:S02]  /*13d50*/  ISETP.GT.AND P2, PT, R0.reuse, 0x18, P0 ;  /* 0x000000180000780c */ /* 0x040fe40000744270 */
[C---:B------:R-:W-:Y:S02]  /*13d60*/  ISETP.GT.AND P4, PT, R0.reuse, 0x18, P1 ;  /* 0x000000180000780c */ /* 0x040fe40000f84270 */
[----:B------:R-:W-:Y:S01]  /*13d70*/  ISETP.GT.AND P3, PT, R0, 0x19, P1 ;  /* 0x000000190000780c */ /* 0x000fe20000f64270 */
[----:B0-----:R-:W-:Y:S02]  /*13d80*/  @P5 IMAD.MOV.U32 R6, RZ, RZ, R8 ;  /* 0x000000ffff065224 */ /* 0x001fe400078e0008 */
[----:B------:R-:W-:Y:S02]  /*13d90*/  @P5 IMAD.MOV.U32 R7, RZ, RZ, R9 ;  /* 0x000000ffff075224 */ /* 0x000fe400078e0009 */
[-C--:B------:R-:W-:Y:S01]  /*13da0*/  FMUL R36, R36, R2.reuse ;  /* 0x0000000224247220 */ /* 0x080fe20000400000 */
[----:B------:R-:W-:-:S02]  /*13db0*/  FMUL R37, R37, R2 ;  /* 0x0000000225257220 */ /* 0x000fc40000400000 */
[----:B------:R0:W-:Y:S01]  /*13dc0*/  @P5 STG.E.U16 desc[UR36][R6.64+0x22], R35 ;  /* 0x0000222306005986 */ /* 0x0001e2000c101524 */
[----:B------:R-:W-:Y:S01]  /*13dd0*/  ISETP.GT.AND P5, PT, R0, 0x19, P0 ;  /* 0x000000190000780c */ /* 0x000fe200007a4270 */
[----:B------:R-:W-:Y:S01]  /*13de0*/  FMUL R38, R38, R2 ;  /* 0x0000000226267220 */ /* 0x000fe20000400000 */
[----:B------:R-:W-:Y:S02]  /*13df0*/  F2FP.BF16.F32.PACK_AB R36, RZ, R36 ;  /* 0x00000024ff24723e */ /* 0x000fe400000010ff */
[----:B------:R-:W-:Y:S01]  /*13e00*/  F2FP.BF16.F32.PACK_AB R37, RZ, R37 ;  /* 0x00000025ff25723e */ /* 0x000fe200000010ff */
[----:B------:R-:W-:Y:S01]  /*13e10*/  FMUL R39, R39, R2 ;  /* 0x0000000227277220 */ /* 0x000fe20000400000 */
[----:B------:R-:W-:Y:S01]  /*13e20*/  F2FP.BF16.F32.PACK_AB R38, RZ, R38 ;  /* 0x00000026ff26723e */ /* 0x000fe200000010ff */
[----:B------:R-:W-:Y:S01]  /*13e30*/  @P4 STG.E.U16 desc[UR36][R4.64+0x30], R36 ;  /* 0x0000302404004986 */ /* 0x000fe2000c101524 */
[----:B0-----:R-:W-:Y:S02]  /*13e40*/  @P2 IMAD.MOV.U32 R6, RZ, RZ, R8 ;  /* 0x000000ffff062224 */ /* 0x001fe400078e0008 */
[----:B------:R-:W-:Y:S01]  /*13e50*/  @P2 IMAD.MOV.U32 R7, RZ, RZ, R9 ;  /* 0x000000ffff072224 */ /* 0x000fe200078e0009 */
[----:B------:R-:W-:Y:S01]  /*13e60*/  @P3 STG.E.U16 desc[UR36][R4.64+0x32], R37 ;  /* 0x0000322504003986 */ /* 0x000fe2000c101524 */
[----:B------:R-:W-:-:S03]  /*13e70*/  F2FP.BF16.F32.PACK_AB R39, RZ, R39 ;  /* 0x00000027ff27723e */ /* 0x000fc600000010ff */
[----:B------:R0:W-:Y:S01]  /*13e80*/  @P2 STG.E.U16 desc[UR36][R6.64+0x30], R38 ;  /* 0x0000302606002986 */ /* 0x0001e2000c101524 */
[C---:B------:R-:W-:Y:S02]  /*13e90*/  ISETP.GT.AND P2, PT, R0.reuse, 0x20, P0 ;  /* 0x000000200000780c */ /* 0x040fe40000744270 */
[C---:B------:R-:W-:Y:S02]  /*13ea0*/  ISETP.GT.AND P4, PT, R0.reuse, 0x20, P1 ;  /* 0x000000200000780c */ /* 0x040fe40000f84270 */
[----:B------:R-:W-:Y:S02]  /*13eb0*/  ISETP.GT.AND P3, PT, R0, 0x21, P1 ;  /* 0x000000210000780c */ /* 0x000fe40000f64270 */
[----:B0-----:R-:W-:Y:S01]  /*13ec0*/  @P5 MOV R6, R8 ;  /* 0x0000000800065202 */ /* 0x001fe20000000f00 */
        /* <DEDUP_REMOVED lines=31> */
[----:B0-----:R-:W-:Y:S01]  /*140c0*/  @P2 MOV R6, R8 ;  /* 0x0000000800062202 */ /* 0x001fe20000000f00 */
[----:B------:R-:W-:-:S02]  /*140d0*/  @P2 IMAD.MOV.U32 R7, RZ, RZ, R9 ;  /* 0x000000ffff072224 */ /* 0x000fc400078e0009 */
        /* <DEDUP_REMOVED lines=446> */
[----:B------:R-:W-:Y:S01]  /*15cc0*/  FMUL R136, R136, R2 ;  /* 0x0000000288887220 */ /* 0x000fe20000400000 */
[----:B0-----:R-:W-:Y:S01]  /*15cd0*/  @P5 MOV R6, R8 ;  /* 0x0000000800065202 */ /* 0x001fe20000000f00 */
[----:B------:R-:W-:Y:S02]  /*15ce0*/  @P5 IMAD.MOV.U32 R7, RZ, RZ, R9 ;  /* 0x000000ffff075224 */ /* 0x000fe400078e0009 */
[-C--:B------:R-:W-:Y:S01]  /*15cf0*/  FMUL R137, R137, R2.reuse ;  /* 0x0000000289897220 */ /* 0x080fe20000400000 */
[----:B------:R-:W-:-:S02]  /*15d00*/  FMUL R138, R138, R2 ;  /* 0x000000028a8a7220 */ /* 0x000fc40000400000 */
[----:B------:R0:W-:Y:S01]  /*15d10*/  @P5 STG.E.U16 desc[UR36][R6.64+0x1b2], R135 ;  /* 0x0001b28706005986 */ /* 0x0001e2000c101524 */
[C---:B------:R-:W-:Y:S02]  /*15d20*/  ISETP.GT.AND P5, PT, R0.reuse, 0xe1, P0 ;  /* 0x000000e10000780c */ /* 0x040fe400007a4270 */
        /* <DEDUP_REMOVED lines=8> */
[----:B------:R-:W-:Y:S01]  /*15db0*/  ISETP.GT.AND P4, PT, R0, 0xe8, P1 ;  /* 0x000000e80000780c */ /* 0x000fe20000f84270 */
[----:B------:R-:W-:Y:S01]  /*15dc0*/  FMUL R140, R140, R2 ;  /* 0x000000028c8c7220 */ /* 0x000fe20000400000 */
[----:B------:R-:W-:Y:S01]  /*15dd0*/  F2FP.BF16.F32.PACK_AB R139, RZ, R139 ;  /* 0x0000008bff8b723e */ /* 0x000fe200000010ff */
[----:B------:R0:W-:Y:S01]  /*15de0*/  @P2 STG.E.U16 desc[UR36][R6.64+0x1c0], R138 ;  /* 0x0001c08a06002986 */ /* 0x0001e2000c101524 */
[----:B------:R-:W-:-:S02]  /*15df0*/  ISETP.GT.AND P2, PT, R0, 0xe8, P0 ;  /* 0x000000e80000780c */ /* 0x000fc40000744270 */
[----:B------:R-:W-:Y:S01]  /*15e00*/  ISETP.GT.AND P3, PT, R0, 0xe9, P1 ;  /* 0x000000e90000780c */ /* 0x000fe20000f64270 */
[----:B------:R-:W-:Y:S01]  /*15e10*/  FMUL R141, R141, R2 ;  /* 0x000000028d8d7220 */ /* 0x000fe20000400000 */
[----:B------:R-:W-:Y:S01]  /*15e20*/  F2FP.BF16.F32.PACK_AB R140, RZ, R140 ;  /* 0x0000008cff8c723e */ /* 0x000fe200000010ff */
[----:B0-----:R-:W-:Y:S02]  /*15e30*/  @P5 IMAD.MOV.U32 R6, RZ, RZ, R8 ;  /* 0x000000ffff065224 */ /* 0x001fe400078e0008 */
[----:B------:R-:W-:Y:S02]  /*15e40*/  @P5 IMAD.MOV.U32 R7, RZ, RZ, R9 ;  /* 0x000000ffff075224 */ /* 0x000fe400078e0009 */
[----:B------:R-:W-:-:S03]  /*15e50*/  FMUL R142, R142, R2 ;  /* 0x000000028e8e7220 */ /* 0x000fc60000400000 */
[----:B------:R0:W-:Y:S01]  /*15e60*/  @P5 STG.E.U16 desc[UR36][R6.64+0x1c2], R139 ;  /* 0x0001c28b06005986 */ /* 0x0001e2000c101524 */
[C---:B------:R-:W-:Y:S02]  /*15e70*/  ISETP.GT.AND P5, PT, R0.reuse, 0xe9, P0 ;  /* 0x000000e90000780c */ /* 0x040fe400007a4270 */
[----:B------:R-:W-:Y:S01]  /*15e80*/  F2FP.BF16.F32.PACK_AB R141, RZ, R141 ;  /* 0x0000008dff8d723e */ /* 0x000fe200000010ff */
[----:B------:R-:W-:Y:S01]  /*15e90*/  @P4 STG.E.U16 desc[UR36][R4.64+0x1d0], R140 ;  /* 0x0001d08c04004986 */ /* 0x000fe2000c101524 */
[----:B------:R-:W-:Y:S01]  /*15ea0*/  ISETP.GT.AND P4, PT, R0, 0xf0, P1 ;  /* 0x000000f00000780c */ /* 0x000fe20000f84270 */
[----:B------:R-:W-:Y:S01]  /*15eb0*/  FMUL R143, R143, R2 ;  /* 0x000000028f8f7220 */ /* 0x000fe20000400000 */
[----:B------:R-:W-:Y:S01]  /*15ec0*/  F2FP.BF16.F32.PACK_AB R142, RZ, R142 ;  /* 0x0000008eff8e723e */ /* 0x000fe200000010ff */
[----:B------:R-:W-:Y:S01]  /*15ed0*/  FMUL R144, R144, R2 ;  /* 0x0000000290907220 */ /* 0x000fe20000400000 */
[----:B------:R-:W-:Y:S01]  /*15ee0*/  @P3 STG.E.U16 desc[UR36][R4.64+0x1d2], R141 ;  /* 0x0001d28d04003986 */ /* 0x000fe2000c101524 */
[----:B0-----:R-:W-:Y:S01]  /*15ef0*/  @P2 MOV R6, R8 ;  /* 0x0000000800062202 */ /* 0x001fe20000000f00 */
[----:B------:R-:W-:Y:S01]  /*15f00*/  @P2 IMAD.MOV.U32 R7, RZ, RZ, R9 ;  /* 0x000000ffff072224 */ /* 0x000fe200078e0009 */
[----:B------:R-:W-:Y:S01]  /*15f10*/  ISETP.GT.AND P3, PT, R0, 0xf1, P1 ;  /* 0x000000f10000780c */ /* 0x000fe20000f64270 */
[----:B------:R-:W-:Y:S01]  /*15f20*/  FMUL R145, R145, R2 ;  /* 0x0000000291917220 */ /* 0x000fe20000400000 */
[----:B------:R-:W-:-:S02]  /*15f30*/  F2FP.BF16.F32.PACK_AB R143, RZ, R143 ;  /* 0x0000008fff8f723e */ /* 0x000fc400000010ff */
[----:B------:R0:W-:Y:S01]  /*15f40*/  @P2 STG.E.U16 desc[UR36][R6.64+0x1d0], R142 ;  /* 0x0001d08e06002986 */ /* 0x0001e2000c101524 */
[----:B------:R-:W-:Y:S02]  /*15f50*/  F2FP.BF16.F32.PACK_AB R144, RZ, R144 ;  /* 0x00000090ff90723e */ /* 0x000fe400000010ff */
[----:B------:R-:W-:Y:S02]  /*15f60*/  ISETP.GT.AND P2, PT, R0, 0xf0, P0 ;  /* 0x000000f00000780c */ /* 0x000fe40000744270 */
[----:B------:R-:W-:Y:S01]  /*15f70*/  F2FP.BF16.F32.PACK_AB R145, RZ, R145 ;  /* 0x00000091ff91723e */ /* 0x000fe200000010ff */
[----:B0-----:R-:W-:Y:S02]  /*15f80*/  @P5 IMAD.MOV.U32 R6, RZ, RZ, R8 ;  /* 0x000000ffff065224 */ /* 0x001fe400078e0008 */
[----:B------:R-:W-:Y:S02]  /*15f90*/  @P5 IMAD.MOV.U32 R7, RZ, RZ, R9 ;  /* 0x000000ffff075224 */ /* 0x000fe400078e0009 */
[----:B------:R-:W-:-:S03]  /*15fa0*/  FMUL R146, R146, R2 ;  /* 0x0000000292927220 */ /* 0x000fc60000400000 */
[----:B------:R0:W-:Y:S04]  /*15fb0*/  @P5 STG.E.U16 desc[UR36][R6.64+0x1d2], R143 ;  /* 0x0001d28f06005986 */ /* 0x0001e8000c101524 */
[----:B------:R-:W-:Y:S01]  /*15fc0*/  @P4 STG.E.U16 desc[UR36][R4.64+0x1e0], R144 ;  /* 0x0001e09004004986 */ /* 0x000fe2000c101524 */
[----:B------:R-:W-:-:S03]  /*15fd0*/  ISETP.GT.AND P4, PT, R0, 0xf1, P0 ;  /* 0x000000f10000780c */ /* 0x000fc60000784270 */
[----:B------:R-:W-:Y:S01]  /*15fe0*/  @P3 STG.E.U16 desc[UR36][R4.64+0x1e2], R145 ;  /* 0x0001e29104003986 */ /* 0x000fe2000c101524 */
[C---:B------:R-:W-:Y:S02]  /*15ff0*/  ISETP.GT.AND P3, PT, R0.reuse, 0xf8, P1 ;  /* 0x000000f80000780c */ /* 0x040fe40000f64270 */
[C---:B------:R-:W-:Y:S01]  /*16000*/  ISETP.GT.AND P1, PT, R0.reuse, 0xf9, P1 ;  /* 0x000000f90000780c */ /* 0x040fe20000f24270 */
[----:B0-----:R-:W-:Y:S01]  /*16010*/  @P2 IMAD.MOV.U32 R6, RZ, RZ, R8 ;  /* 0x000000ffff062224 */ /* 0x001fe200078e0008 */
[----:B------:R-:W-:Y:S01]  /*16020*/  F2FP.BF16.F32.PACK_AB R146, RZ, R146 ;  /* 0x00000092ff92723e */ /* 0x000fe200000010ff */
[----:B------:R-:W-:Y:S01]  /*16030*/  @P2 IMAD.MOV.U32 R7, RZ, RZ, R9 ;  /* 0x000000ffff072224 */ /* 0x000fe200078e0009 */
[----:B------:R-:W-:Y:S01]  /*16040*/  ISETP.GT.AND P5, PT, R0, 0xf8, P0 ;  /* 0x000000f80000780c */ /* 0x000fe200007a4270 */
[-C--:B------:R-:W-:Y:S01]  /*16050*/  FMUL R147, R147, R2.reuse ;  /* 0x0000000293937220 */ /* 0x080fe20000400000 */
[-C--:B------:R-:W-:Y:S01]  /*16060*/  FMUL R148, R148, R2.reuse ;  /* 0x0000000294947220 */ /* 0x080fe20000400000 */
[----:B------:R-:W-:Y:S01]  /*16070*/  FMUL R149, R149, R2 ;  /* 0x0000000295957220 */ /* 0x000fe20000400000 */
[----:B------:R0:W-:Y:S01]  /*16080*/  @P2 STG.E.U16 desc[UR36][R6.64+0x1e0], R146 ;  /* 0x0001e09206002986 */ /* 0x0001e2000c101524 */
[----:B------:R-:W-:-:S02]  /*16090*/  ISETP.GT.AND P0, PT, R0, 0xf9, P0 ;  /* 0x000000f90000780c */ /* 0x000fc40000704270 */
[----:B------:R-:W-:Y:S01]  /*160a0*/  F2FP.BF16.F32.PACK_AB R147, RZ, R147 ;  /* 0x00000093ff93723e */ /* 0x000fe200000010ff */
[----:B------:R-:W-:Y:S01]  /*160b0*/  FMUL R150, R150, R2 ;  /* 0x0000000296967220 */ /* 0x000fe20000400000 */
[----:B------:R-:W-:Y:S02]  /*160c0*/  F2FP.BF16.F32.PACK_AB R148, RZ, R148 ;  /* 0x00000094ff94723e */ /* 0x000fe400000010ff */
[----:B------:R-:W-:Y:S01]  /*160d0*/  F2FP.BF16.F32.PACK_AB R149, RZ, R149 ;  /* 0x00000095ff95723e */ /* 0x000fe200000010ff */
[----:B------:R-:W-:Y:S01]  /*160e0*/  FMUL R151, R151, R2 ;  /* 0x0000000297977220 */ /* 0x000fe20000400000 */
[----:B0-----:R-:W-:Y:S01]  /*160f0*/  @P4 MOV R6, R8 ;  /* 0x0000000800064202 */ /* 0x001fe20000000f00 */
[----:B------:R-:W-:Y:S01]  /*16100*/  @P4 IMAD.MOV.U32 R7, RZ, RZ, R9 ;  /* 0x000000ffff074224 */ /* 0x000fe200078e0009 */
[----:B------:R-:W-:-:S04]  /*16110*/  F2FP.BF16.F32.PACK_AB R150, RZ, R150 ;  /* 0x00000096ff96723e */ /* 0x000fc800000010ff */
[----:B------:R-:W-:Y:S01]  /*16120*/  @P4 STG.E.U16 desc[UR36][R6.64+0x1e2], R147 ;  /* 0x0001e29306004986 */ /* 0x000fe2000c101524 */
[----:B------:R-:W-:-:S03]  /*16130*/  F2FP.BF16.F32.PACK_AB R151, RZ, R151 ;  /* 0x00000097ff97723e */ /* 0x000fc600000010ff */
[----:B------:R-:W-:Y:S04]  /*16140*/  @P3 STG.E.U16 desc[UR36][R4.64+0x1f0], R148 ;  /* 0x0001f09404003986 */ /* 0x000fe8000c101524 */
[----:B------:R0:W-:Y:S02]  /*16150*/  @P1 STG.E.U16 desc[UR36][R4.64+0x1f2], R149 ;  /* 0x0001f29504001986 */ /* 0x0001e4000c101524 */
[----:B0-----:R-:W-:Y:S02]  /*16160*/  @P5 IMAD.MOV.U32 R4, RZ, RZ, R8 ;  /* 0x000000ffff045224 */ /* 0x001fe400078e0008 */
[----:B------:R-:W-:-:S05]  /*16170*/  @P5 IMAD.MOV.U32 R5, RZ, RZ, R9 ;  /* 0x000000ffff055224 */ /* 0x000fca00078e0009 */
[----:B------:R0:W-:Y:S04]  /*16180*/  @P5 STG.E.U16 desc[UR36][R4.64+0x1f0], R150 ;  /* 0x0001f09604005986 */ /* 0x0001e8000c101524 */
[----:B------:R0:W-:Y:S02]  /*16190*/  @P0 STG.E.U16 desc[UR36][R8.64+0x1f2], R151 ;  /* 0x0001f29708000986 */ /* 0x0001e4000c101524 */
.L_x_542:
[----:B------:R-:W-:Y:S05]  /*161a0*/  BSYNC B0 ;  /* 0x0000000000007941 */ /* 0x000fea0003800000 */
.L_x_34:
[----:B0-----:R-:W2:Y:S04]  /*161b0*/  LDL.LU R5, [R1+0x200] ;  /* 0x0002000001057983 */ /* 0x001ea80000300800 */
[----:B------:R-:W2:Y:S01]  /*161c0*/  LDL.LU R4, [R1+0x204] ;  /* 0x0002040001047983 */ /* 0x000ea20000300800 */
[----:B------:R-:W-:Y:S01]  /*161d0*/  ULDC UR4, c[0x0][0xc] ;  /* 0x0000030000047ab9 */ /* 0x000fe20000000800 */
[----:B------:R-:W-:Y:S01]  /*161e0*/  ULDC UR5, c[0x0][0x10] ;  /* 0x0000040000057ab9 */ /* 0x000fe20000000800 */
[----:B-----5:R-:W2:Y:S01]  /*161f0*/  LDC R3, c[0x0][0x14] ;  /* 0x00000500ff037b82 */ /* 0x020ea20000000800 */
[----:B------:R-:W-:Y:S01]  /*16200*/  UIMAD.WIDE.U32 UR4, UR4, UR5, URZ ;  /* 0x00000005040472a5 */ /* 0x000fe2000f8e003f */
[----:B----4-:R-:W-:Y:S01]  /*16210*/  PRMT R0, RZ, 0x7610, R0 ;  /* 0x00007610ff007816 */ /* 0x010fe20000000000 */
[----:B------:R-:W-:Y:S01]  /*16220*/  UMOV UR42, 0xffffffff ;  /* 0xffffffff002a7882 */ /* 0x000fe20000000000 */
[----:B------:R-:W-:-:S03]  /*16230*/  UMOV UR43, 0xffffffff ;  /* 0xffffffff002b7882 */ /* 0x000fc60000000000 */
[----:B--2---:R-:W-:-:S04]  /*16240*/  IMAD.WIDE.U32 R4, R3, UR4, R4 ;  /* 0x0000000403047c25 */ /* 0x004fc8000f8e0004 */
[----:B------:R-:W-:Y:S01]  /*16250*/  IMAD R3, R3, UR5, RZ ;  /* 0x0000000503037c24 */ /* 0x000fe2000f8e02ff */
[----:B------:R-:W-:Y:S01]  /*16260*/  ULDC.64 UR4, c[0x0][0x650] ;  /* 0x0001940000047ab9 */ /* 0x000fe20000000a00 */
[----:B------:R-:W-:Y:S01]  /*16270*/  IMAD.MOV.U32 R7, RZ, RZ, R4 ;  /* 0x000000ffff077224 */ /* 0x000fe200078e0004 */
[----:B------:R-:W-:Y:S01]  /*16280*/  ISETP.GE.U32.AND P0, PT, R4, UR4, PT ;  /* 0x0000000404007c0c */ /* 0x000fe2000bf06070 */
[----:B------:R-:W-:-:S05]  /*16290*/  IMAD.IADD R6, R5, 0x1, R3 ;  /* 0x0000000105067824 */ /* 0x000fca00078e0203 */
[----:B------:R0:W-:Y:S01]  /*162a0*/  STL [R1+0x200], R6 ;  /* 0x0002000601007387 */ /* 0x0001e20000100800 */
[----:B------:R-:W-:-:S03]  /*162b0*/  ISETP.GE.U32.AND.EX P0, PT, R6, UR5, PT, P0 ;  /* 0x0000000506007c0c */ /* 0x000fc6000bf06100 */
[----:B------:R0:W-:Y:S10]  /*162c0*/  STL [R1+0x204], R7 ;  /* 0x0002040701007387 */ /* 0x0001f40000100800 */
[----:B0-----:R-:W-:Y:S05]  /*162d0*/  @P0 BRA `(.L_x_543) ;  /* 0x0000000400880947 */ /* 0x001fea0003800000 */
[----:B------:R-:W0:Y:S01]  /*162e0*/  S2UR UR6, SR_CTAID.X ;  /* 0x00000000000679c3 */ /* 0x000e220000002500 */
[----:B------:R-:W-:Y:S01]  /*162f0*/  ULDC.64 UR12, c[0x0][0x628] ;  /* 0x00018a00000c7ab9 */ /* 0x000fe20000000a00 */
[----:B------:R-:W-:Y:S01]  /*16300*/  ULDC UR4, c[0x0][0x150] ;  /* 0x0000540000047ab9 */ /* 0x000fe20000000800 */
[----:B------:R-:W-:Y:S01]  /*16310*/  ISETP.NE.U32.AND P0, PT, RZ, UR12, PT ;  /* 0x0000000cff007c0c */ /* 0x000fe2000bf05070 */
[----:B------:R-:W-:Y:S01]  /*16320*/  ULDC UR15, c[0x0][0x630] ;  /* 0x00018c00000f7ab9 */ /* 0x000fe20000000800 */
[C---:B------:R-:W-:Y:S01]  /*16330*/  R2UR UR16, R7.reuse ;  /* 0x00000000071072ca */ /* 0x040fe200000e0000 */
[----:B------:R-:W-:Y:S01]  /*16340*/  ULDC UR19, c[0x0][0x154] ;  /* 0x0000550000137ab9 */ /* 0x000fe20000000800 */
[----:B------:R-:W-:Y:S01]  /*16350*/  ISETP.NE.AND.EX P0, PT, RZ, UR13, PT, P0 ;  /* 0x0000000dff007c0c */ /* 0x000fe2000bf05300 */
[----:B------:R-:W2:Y:S01]  /*16360*/  S2UR UR18, SR_CTAID.Y ;  /* 0x00000000001279c3 */ /* 0x000ea20000002600 */
[----:B------:R-:W-:Y:S02]  /*16370*/  R2UR UR17, R6 ;  /* 0x00000000061172ca */ /* 0x000fe400000e0000 */
[----:B------:R-:W-:-:S02]  /*16380*/  R2UR UR10, R7 ;  /* 0x00000000070a72ca */ /* 0x000fc400000e0000 */
[----:B------:R-:W-:Y:S02]  /*16390*/  R2UR UR11, R6 ;  /* 0x00000000060b72ca */ /* 0x000fe400000e0000 */
[----:B0-----:R-:W-:-:S05]  /*163a0*/  I2FP.F32.U32 R0, UR6 ;  /* 0x0000000600007c45 */ /* 0x001fca0008201000 */
[----:B------:R-:W-:-:S04]  /*163b0*/  FMUL R0, R0, UR4 ;  /* 0x0000000400007c20 */ /* 0x000fc80008400000 */
[----:B------:R0:W4:Y:S01]  /*163c0*/  F2I.U32.TRUNC.NTZ R3, R0 ;  /* 0x0000000000037305 */ /* 0x000122000020f000 */
[----:B--2---:R-:W-:Y:S05]  /*163d0*/  @!P0 BRA `(.L_x_544) ;  /* 0x0000000000308947 */ /* 0x004fea0003800000 */
        /* <DEDUP_REMOVED lines=12> */
.L_x_544:
[----:B------:R-:W-:Y:S01]  /*164a0*/  USHF.R.U64 UR43, UR10, UR15, UR11 ;  /* 0x0000000f0a2b7299 */ /* 0x000fe2000800120b */
[----:B0-----:R-:W-:Y:S01]  /*164b0*/  I2FP.F32.U32 R0, UR18 ;  /* 0x0000001200007c45 */ /* 0x001fe20008201000 */
[----:B------:R-:W-:Y:S02]  /*164c0*/  USHF.R.U32.HI UR4, URZ, UR15, UR11 ;  /* 0x0000000f3f047299 */ /* 0x000fe4000801160b */
[----:B------:R-:W-:Y:S02]  /*164d0*/  UIADD3 UR10, UP0, URZ, -UR43, URZ ;  /* 0x8000002b3f0a7290 */ /* 0x000fe4000ff1e03f */
[----:B------:R-:W-:Y:S01]  /*164e0*/  FMUL R0, R0, UR19 ;  /* 0x0000001300007c20 */ /* 0x000fe20008400000 */
[----:B------:R-:W-:Y:S01]  /*164f0*/  ULDC.64 UR12, c[0x0][0x620] ;  /* 0x00018800000c7ab9 */ /* 0x000fe20000000a00 */
[----:B------:R-:W-:Y:S01]  /*16500*/  UIADD3.X UR4, URZ, ~UR4, URZ, UP0, !UPT ;  /* 0x800000043f047290 */ /* 0x000fe200087fe43f */
[----:B------:R-:W-:Y:S01]  /*16510*/  UMOV UR8, UR16 ;  /* 0x0000001000087c82 */ /* 0x000fe20008000000 */
[----:B------:R-:W-:-:S02]  /*16520*/  UMOV UR9, UR17 ;  /* 0x0000001100097c82 */ /* 0x000fc40008000000 */
[----:B------:R-:W-:Y:S01]  /*16530*/  UIMAD UR4, UR4, UR12, URZ ;  /* 0x0000000c040472a4 */ /* 0x000fe2000f8e023f */
[----:B------:R-:W0:Y:S01]  /*16540*/  F2I.U32.TRUNC.NTZ R0, R0 ;  /* 0x0000000000007305 */ /* 0x000e22000020f000 */
[----:B------:R-:W-:Y:S01]  /*16550*/  UIMAD.WIDE.U32 UR8, UR10, UR12, UR8 ;  /* 0x0000000c0a0872a5 */ /* 0x000fe2000f8e0008 */
[----:B----4-:R-:W-:Y:S01]  /*16560*/  R2UR UR12, R3 ;  /* 0x00000000030c72ca */ /* 0x010fe200000e0000 */
[----:B------:R-:W-:Y:S01]  /*16570*/  UIMAD UR10, UR10, UR13, UR4 ;  /* 0x0000000d0a0a72a4 */ /* 0x000fe2000f8e0204 */
[----:B------:R-:W-:Y:S01]  /*16580*/  ULDC UR11, c[0x0][0x618] ;  /* 0x00018600000b7ab9 */ /* 0x000fe20000000800 */
[----:B------:R-:W-:Y:S02]  /*16590*/  ULDC UR21, c[0x0][0x658] ;  /* 0x0001960000157ab9 */ /* 0x000fe40000000800 */
[----:B------:R-:W-:Y:S01]  /*165a0*/  UIADD3 UR9, UR9, UR10, URZ ;  /* 0x0000000a09097290 */ /* 0x000fe2000fffe03f */
[----:B------:R-:W-:Y:S01]  /*165b0*/  UMOV UR15, 0xffffffff ;  /* 0xffffffff000f7882 */ /* 0x000fe20000000000 */
[----:B------:R-:W-:Y:S01]  /*165c0*/  ULDC.64 UR4, c[0x0][0x640] ;  /* 0x0001900000047ab9 */ /* 0x000fe20000000a00 */
[----:B------:R-:W-:Y:S01]  /*165d0*/  USHF.L.U32 UR15, UR15, UR21, URZ ;  /* 0x000000150f0f7299 */ /* 0x000fe2000800063f */
[----:B------:R-:W-:Y:S01]  /*165e0*/  ISETP.NE.U32.AND P0, PT, RZ, UR4, PT ;  /* 0x00000004ff007c0c */ /* 0x000fe2000bf05070 */
[----:B------:R-:W-:-:S02]  /*165f0*/  USHF.R.U64 UR16, UR8, UR11, UR9 ;  /* 0x0000000b08107299 */ /* 0x000fc40008001209 */
[----:B------:R-:W-:Y:S01]  /*16600*/  USHF.R.U32.HI UR8, URZ, UR11, UR9 ;  /* 0x0000000b3f087299 */ /* 0x000fe20008011609 */
[----:B0-----:R-:W-:Y:S01]  /*16610*/  R2UR UR14, R0 ;  /* 0x00000000000e72ca */ /* 0x001fe200000e0000 */
[----:B------:R-:W-:Y:S01]  /*16620*/  ULDC UR17, c[0x0][0x608] ;  /* 0x0001820000117ab9 */ /* 0x000fe20000000800 */
[----:B------:R-:W-:Y:S01]  /*16630*/  ULOP3.LUT UR41, URZ, UR15, URZ, 0x33, !UPT ;  /* 0x0000000f3f297292 */ /* 0x000fe2000f8e333f */
[----:B------:R-:W-:Y:S01]  /*16640*/  ISETP.NE.AND.EX P0, PT, RZ, UR5, PT, P0 ;  /* 0x00000005ff007c0c */ /* 0x000fe2000bf05300 */
[----:B------:R-:W-:Y:S02]  /*16650*/  USHF.R.U64 UR15, UR16, UR17, UR8 ;  /* 0x00000011100f7299 */ /* 0x000fe40008001208 */
[----:B------:R-:W-:Y:S02]  /*16660*/  USHF.R.U32.HI UR8, URZ, UR17, UR8 ;  /* 0x000000113f087299 */ /* 0x000fe40008011608 */
[----:B------:R-:W-:Y:S02]  /*16670*/  UIADD3 UR12, -UR12, URZ, URZ ;  /* 0x0000003f0c0c7290 */ /* 0x000fe4000fffe13f */
[----:B------:R-:W-:Y:S01]  /*16680*/  USHF.R.U64 UR17, UR15, UR21, UR8 ;  /* 0x000000150f117299 */ /* 0x000fe20008001208 */
[----:B------:R-:W-:Y:S01]  /*16690*/  UMOV UR19, 0x1 ;  /* 0x0000000100137882 */ /* 0x000fe20000000000 */
[----:B------:R-:W-:Y:S01]  /*166a0*/  ULDC UR13, c[0x0][0x144] ;  /* 0x00005100000d7ab9 */ /* 0x000fe20000000800 */
[----:B------:R-:W-:Y:S01]  /*166b0*/  ULDC UR7, c[0x0][0x600] ;  /* 0x0001800000077ab9 */ /* 0x000fe20000000800 */
[----:B------:R-:W-:-:S02]  /*166c0*/  USHF.L.U32 UR24, UR19, UR21, URZ ;  /* 0x0000001513187299 */ /* 0x000fc4000800063f */
[----:B------:R-:W-:Y:S02]  /*166d0*/  USHF.R.U32.HI UR8, URZ, UR21, UR8 ;  /* 0x000000153f087299 */ /* 0x000fe40008011608 */
[----:B------:R-:W-:Y:S02]  /*166e0*/  UIMAD UR21, UR13, UR12, UR6 ;  /* 0x0000000c0d1572a4 */ /* 0x000fe4000f8e0206 */
[----:B------:R-:W-:Y:S02]  /*166f0*/  UIADD3 UR20, UR7, -0x1, URZ ;  /* 0xffffffff07147890 */ /* 0x000fe4000fffe03f */
[----:B------:R-:W-:Y:S01]  /*16700*/  UIADD3 UR19, -UR14, URZ, URZ ;  /* 0x0000003f0e137290 */ /* 0x000fe2000fffe13f */
[----:B------:R-:W-:Y:S01]  /*16710*/  ULDC UR25, c[0x0][0x148] ;  /* 0x0000520000197ab9 */ /* 0x000fe20000000800 */
[----:B------:R-:W-:Y:S01]  /*16720*/  ULDC UR22, c[0x0][0x648] ;  /* 0x0001920000167ab9 */ /* 0x000fe20000000800 */
[----:B------:R-:W-:Y:S01]  /*16730*/  ULDC UR23, c[0x0][0x638] ;  /* 0x00018e0000177ab9 */ /* 0x000fe20000000800 */
        /* <DEDUP_REMOVED lines=14> */
.L_x_545:
[----:B------:R-:W-:Y:S01]  /*16820*/  UISETP.NE.AND UP0, UPT, UR45, URZ, UPT ;  /* 0x0000003f2d00728c */ /* 0x000fe2000bf05270 */
[----:B------:R-:W-:Y:S01]  /*16830*/  MOV R0, 0x1 ;  /* 0x0000000100007802 */ /* 0x000fe20000000f00 */
[----:B------:R-:W-:Y:S02]  /*16840*/  USHF.R.U64 UR4, UR6, UR22, UR8 ;  /* 0x0000001606047299 */ /* 0x000fe40008001208 */
[----:B------:R-:W-:Y:S02]  /*16850*/  ULOP3.LUT UR41, UR15, UR41, URZ, 0xc0, !UPT ;  /* 0x000000290f297292 */ /* 0x000fe4000f8ec03f */
[----:B------:R-:W-:Y:S02]  /*16860*/  UIADD3 UR5, -UR4, URZ, URZ ;  /* 0x0000003f04057290 */ /* 0x000fe4000fffe13f */
[----:B------:R-:W-:Y:S02]  /*16870*/  UIMAD UR41, UR24, UR4, UR41 ;  /* 0x00000004182972a4 */ /* 0x000fe4000f8e0229 */
[----:B------:R-:W-:-:S02]  /*16880*/  ULOP3.LUT UR16, UR16, UR20, URZ, 0xc0, !UPT ;  /* 0x0000001410107292 */ /* 0x000fc4000f8ec03f */
[----:B------:R-:W-:Y:S02]  /*16890*/  @UP0 UIMAD UR21, UR25, UR19, UR18 ;  /* 0x00000013191502a4 */ /* 0x000fe4000f8e0212 */
[----:B------:R-:W-:-:S03]  /*168a0*/  UIMAD UR4, UR5, UR23, UR17 ;  /* 0x00000017050472a4 */ /* 0x000fc6000f8e0211 */
[----:B------:R-:W-:Y:S01]  /*168b0*/  ULDC UR5, c[0x0][0x610] ;  /* 0x0001840000057ab9 */ /* 0x000fe20000000800 */
[----:B------:R-:W-:Y:S02]  /*168c0*/  UIMAD UR4, UR4, UR7, UR16 ;  /* 0x00000007040472a4 */ /* 0x000fe4000f8e0210 */
[----:B------:R-:W-:-:S04]  /*168d0*/  UIMAD UR41, UR41, UR5, UR21 ;  /* 0x00000005292972a4 */ /* 0x000fc8000f8e0215 */
[----:B------:R-:W-:Y:S02]  /*168e0*/  USEL UR42, UR4, UR41, !UP0 ;  /* 0x00000029042a7287 */ /* 0x000fe4000c000000 */
[----:B------:R-:W-:-:S12]  /*168f0*/  USEL UR41, UR41, UR4, !UP0 ;  /* 0x0000000429297287 */ /* 0x000fd8000c000000 */
.L_x_543:
[----:B------:R-:W-:-:S13]  /*16900*/  LOP3.LUT P0, RZ, R0, 0xff, RZ, 0xc0, !PT ;  /* 0x000000ff00ff7812 */ /* 0x000fda000780c0ff */
[----:B------:R-:W-:Y:S05]  /*16910*/  @P0 BRA `(.L_x_546) ;  /* 0xfffffea800900947 */ /* 0x000fea000383ffff */
[----:B------:R-:W-:Y:S05]  /*16920*/  EXIT ;  /* 0x000000000000794d */ /* 0x000fea0003800000 */
.L_x_7:
[----:B------:R-:W2:Y:S01]  /*16930*/  LDL R5, [R1+0x204] ;  /* 0x0002040001057983 */ /* 0x000ea20000100800 */
[----:B------:R-:W-:-:S03]  /*16940*/  ULDC.64 UR4, c[0x0][0x650] ;  /* 0x0001940000047ab9 */ /* 0x000fc60000000a00 */
[----:B------:R-:W3:Y:S01]  /*16950*/  LDL R4, [R1+0x200] ;  /* 0x0002000001047983 */ /* 0x000ee20000100800 */
[----:B------:R-:W-:Y:S01]  /*16960*/  PRMT R0, RZ, 0x7610, R0 ;  /* 0x00007610ff007816 */ /* 0x000fe20000000000 */
[----:B------:R-:W-:Y:S02]  /*16970*/  IMAD.MOV.U32 R3, RZ, RZ, -0x1 ;  /* 0xffffffffff037424 */ /* 0x000fe400078e00ff */
[----:B------:R-:W-:Y:S02]  /*16980*/  IMAD.MOV.U32 R2, RZ, RZ, -0x1 ;  /* 0xffffffffff027424 */ /* 0x000fe400078e00ff */
[----:B------:R-:W-:Y:S01]  /*16990*/  IMAD.MOV.U32 R10, RZ, RZ, -0x1 ;  /* 0xffffffffff0a7424 */ /* 0x000fe200078e00ff */
[----:B--2---:R-:W-:-:S04]  /*169a0*/  ISETP.GE.U32.AND P0, PT, R5, UR4, PT ;  /* 0x0000000405007c0c */ /* 0x004fc8000bf06070 */
[----:B---3--:R-:W-:-:S13]  /*169b0*/  ISETP.GE.U32.AND.EX P0, PT, R4, UR5, PT, P0 ;  /* 0x0000000504007c0c */ /* 0x008fda000bf06100 */
        /* <DEDUP_REMOVED lines=21> */
.L_x_548:
[----:B------:R-:W-:Y:S01]  /*16b10*/  USHF.R.U64 UR4, UR14, UR19, UR15 ;  /* 0x000000130e047299 */ /* 0x000fe2000800120f */
[----:B------:R-:W-:Y:S01]  /*16b20*/  R2UR UR7, R4 ;  /* 0x00000000040772ca */ /* 0x000fe200000e0000 */
[----:B------:R-:W-:Y:S02]  /*16b30*/  USHF.R.U32.HI UR5, URZ, UR19, UR15 ;  /* 0x000000133f057299 */ /* 0x000fe4000801160f */
[----:B------:R-:W-:Y:S01]  /*16b40*/  UIADD3 UR13, UP0, URZ, -UR4, URZ ;  /* 0x800000043f0d7290 */ /* 0x000fe2000ff1e03f */
[----:B------:R-:W-:Y:S01]  /*16b50*/  ULDC.64 UR14, c[0x0][0x620] ;  /* 0x00018800000e7ab9 */ /* 0x000fe20000000a00 */
[----:B------:R-:W-:Y:S02]  /*16b60*/  UMOV UR6, UR20 ;  /* 0x0000001400067c82 */ /* 0x000fe40008000000 */
[----:B------:R-:W-:Y:S02]  /*16b70*/  UIADD3.X UR5, URZ, ~UR5, URZ, UP0, !UPT ;  /* 0x800000053f057290 */ /* 0x000fe400087fe43f */
[----:B------:R-:W-:-:S02]  /*16b80*/  UISETP.NE.AND UP1, UPT, UR45, URZ, UPT ;  /* 0x0000003f2d00728c */ /* 0x000fc4000bf25270 */
[----:B------:R-:W-:Y:S02]  /*16b90*/  UIMAD UR5, UR5, UR14, URZ ;  /* 0x0000000e050572a4 */ /* 0x000fe4000f8e023f */
[----:B------:R-:W-:Y:S02]  /*16ba0*/  UIMAD.WIDE.U32 UR6, UR13, UR14, UR6 ;  /* 0x0000000e0d0672a5 */ /* 0x000fe4000f8e0006 */
[----:B------:R-:W-:Y:S01]  /*16bb0*/  UIMAD UR5, UR13, UR15, UR5 ;  /* 0x0000000f0d0572a4 */ /* 0x000fe2000f8e0205 */
[----:B------:R-:W-:Y:S02]  /*16bc0*/  ULDC UR14, c[0x0][0x608] ;  /* 0x00018200000e7ab9 */ /* 0x000fe40000000800 */
[----:B------:R-:W-:Y:S01]  /*16bd0*/  ULDC UR13, c[0x0][0x618] ;  /* 0x00018600000d7ab9 */ /* 0x000fe20000000800 */
[----:B------:R-:W-:Y:S01]  /*16be0*/  UIADD3 UR5, UR7, UR5, URZ ;  /* 0x0000000507057290 */ /* 0x000fe2000fffe03f */
[----:B------:R-:W-:Y:S01]  /*16bf0*/  ULDC UR22, c[0x0][0x658] ;  /* 0x0001960000167ab9 */ /* 0x000fe20000000800 */
[----:B------:R-:W-:-:S02]  /*16c00*/  @UP1 UIMAD UR8, UR11, UR12, UR10 ;  /* 0x0000000c0b0812a4 */ /* 0x000fc4000f8e020a */
[----:B------:R-:W-:Y:S02]  /*16c10*/  USHF.R.U64 UR17, UR6, UR13, UR5 ;  /* 0x0000000d06117299 */ /* 0x000fe40008001205 */
[----:B------:R-:W-:Y:S01]  /*16c20*/  USHF.R.U32.HI UR5, URZ, UR13, UR5 ;  /* 0x0000000d3f057299 */ /* 0x000fe20008011605 */
[----:B------:R-:W-:Y:S01]  /*16c30*/  ULDC.64 UR6, c[0x0][0x640] ;  /* 0x0001900000067ab9 */ /* 0x000fe20000000a00 */
[----:B------:R-:W-:Y:S01]  /*16c40*/  UMOV UR10, 0xffffffff ;  /* 0xffffffff000a7882 */ /* 0x000fe20000000000 */
[----:B------:R-:W-:Y:S01]  /*16c50*/  ISETP.NE.U32.AND P0, PT, RZ, UR6, PT ;  /* 0x00000006ff007c0c */ /* 0x000fe2000bf05070 */
[----:B------:R-:W-:Y:S02]  /*16c60*/  USHF.R.U64 UR18, UR17, UR14, UR5 ;  /* 0x0000000e11127299 */ /* 0x000fe40008001205 */
[----:B------:R-:W-:Y:S01]  /*16c70*/  USHF.R.U32.HI UR5, URZ, UR14, UR5 ;  /* 0x0000000e3f057299 */ /* 0x000fe20008011605 */
[----:B------:R-:W-:Y:S01]  /*16c80*/  ISETP.NE.AND.EX P0, PT, RZ, UR7, PT, P0 ;  /* 0x00000007ff007c0c */ /* 0x000fe2000bf05300 */
[----:B------:R-:W-:-:S02]  /*16c90*/  USHF.L.U32 UR11, UR10, UR22, URZ ;  /* 0x000000160a0b7299 */ /* 0x000fc4000800063f */
[----:B------:R-:W-:Y:S01]  /*16ca0*/  USHF.R.U64 UR19, UR18, UR22, UR5 ;  /* 0x0000001612137299 */ /* 0x000fe20008001205 */
[----:B------:R-:W-:Y:S01]  /*16cb0*/  ULDC UR20, c[0x0][0x600] ;  /* 0x0001800000147ab9 */ /* 0x000fe20000000800 */
[----:B------:R-:W-:Y:S02]  /*16cc0*/  USHF.R.U32.HI UR10, URZ, UR22, UR5 ;  /* 0x000000163f0a7299 */ /* 0x000fe40008011605 */
[----:B------:R-:W-:Y:S02]  /*16cd0*/  UIADD3 UR21, UR20, -0x1, URZ ;  /* 0xffffffff14157890 */ /* 0x000fe4000fffe03f */
[----:B------:R-:W-:Y:S01]  /*16ce0*/  ULOP3.LUT UR26, URZ, UR11, URZ, 0x33, !UPT ;  /* 0x0000000b3f1a7292 */ /* 0x000fe2000f8e333f */
        /* <DEDUP_REMOVED lines=17> */
.L_x_549:
[----:B------:R-:W-:Y:S01]  /*16e00*/  USHF.R.U64 UR6, UR5, UR23, UR10 ;  /* 0x0000001705067299 */ /* 0x000fe2000800120a */
[----:B------:R-:W-:Y:S01]  /*16e10*/  IMAD.MOV.U32 R0, RZ, RZ, 0x1 ;  /* 0x00000001ff007424 */ /* 0x000fe200078e00ff */
[----:B------:R-:W-:Y:S01]  /*16e20*/  USHF.L.U32 UR25, UR25, UR22, URZ ;  /* 0x0000001619197299 */ /* 0x000fe2000800063f */
[----:B------:R-:W-:Y:S01]  /*16e30*/  IMAD.U32 R10, RZ, RZ, UR4 ;  /* 0x00000004ff0a7e24 */ /* 0x000fe2000f8e00ff */
[----:B------:R-:W-:Y:S02]  /*16e40*/  ULOP3.LUT UR5, UR18, UR26, URZ, 0xc0, !UPT ;  /* 0x0000001a12057292 */ /* 0x000fe4000f8ec03f */
[----:B------:R-:W-:Y:S02]  /*16e50*/  UIADD3 UR7, -UR6, URZ, URZ ;  /* 0x0000003f06077290 */ /* 0x000fe4000fffe13f */
[----:B------:R-:W-:Y:S02]  /*16e60*/  UIMAD UR6, UR25, UR6, UR5 ;  /* 0x00000006190672a4 */ /* 0x000fe4000f8e0205 */
[----:B------:R-:W-:-:S02]  /*16e70*/  ULOP3.LUT UR17, UR17, UR21, URZ, 0xc0, !UPT ;  /* 0x0000001511117292 */ /* 0x000fc4000f8ec03f */
[----:B------:R-:W-:Y:S02]  /*16e80*/  UIMAD UR5, UR7, UR24, UR19 ;  /* 0x00000018070572a4 */ /* 0x000fe4000f8e0213 */
[----:B------:R-:W-:Y:S01]  /*16e90*/  UISETP.NE.AND UP0, UPT, UR45, URZ, UPT ;  /* 0x0000003f2d00728c */ /* 0x000fe2000bf05270 */
[----:B------:R-:W-:Y:S01]  /*16ea0*/  ULDC UR7, c[0x0][0x610] ;  /* 0x0001840000077ab9 */ /* 0x000fe20000000800 */
[----:B------:R-:W-:Y:S02]  /*16eb0*/  UIMAD UR5, UR5, UR20, UR17 ;  /* 0x00000014050572a4 */ /* 0x000fe4000f8e0211 */
[----:B------:R-:W-:-:S04]  /*16ec0*/  UIMAD UR8, UR6, UR7, UR8 ;  /* 0x00000007060872a4 */ /* 0x000fc8000f8e0208 */
[----:B------:R-:W-:Y:S02]  /*16ed0*/  USEL UR6, UR5, UR8, !UP0 ;  /* 0x0000000805067287 */ /* 0x000fe4000c000000 */
[----:B------:R-:W-:-:S04]  /*16ee0*/  USEL UR8, UR8, UR5, !UP0 ;  /* 0x0000000508087287 */ /* 0x000fc8000c000000 */
[----:B------:R-:W-:Y:S02]  /*16ef0*/  MOV R2, UR6 ;  /* 0x0000000600027c02 */ /* 0x000fe40008000f00 */
[----:B------:R-:W-:-:S07]  /*16f00*/  IMAD.U32 R3, RZ, RZ, UR8 ;  /* 0x00000008ff037e24 */ /* 0x000fce000f8e00ff */
.L_x_547:
[----:B------:R-:W-:-:S08]  /*16f10*/  NOP ;  /* 0x0000000000007918 */ /* 0x000fd00000000000 */
[----:B0-----:R-:W0:-:S00]  /*16f20*/  USETMAXREG.DEALLOC.CTAPOOL 0x18 ;  /* 0x00000018000079c8 */ /* 0x001e0000080e0500 */
[----:B------:R-:W-:-:S13]  /*16f30*/  ISETP.NE.AND P0, PT, RZ, UR9, PT ;  /* 0x00000009ff007c0c */ /* 0x000fda000bf05270 */
[----:B------:R-:W-:Y:S05]  /*16f40*/  @P0 EXIT ;  /* 0x000000000000094d */ /* 0x000fea0003800000 */
[----:B0-----:R-:W-:Y:S01]  /*16f50*/  LOP3.LUT P0, RZ, R0, 0xff, RZ, 0xc0, !PT ;  /* 0x000000ff00ff7812 */ /* 0x001fe2000780c0ff */
[----:B------:R-:W-:Y:S02]  /*16f60*/  IMAD.MOV.U32 R7, RZ, RZ, 0x1 ;  /* 0x00000001ff077424 */ /* 0x000fe400078e00ff */
[----:B------:R-:W-:-:S10]  /*16f70*/  IMAD.MOV.U32 R6, RZ, RZ, RZ ;  /* 0x000000ffff067224 */ /* 0x000fd400078e00ff */
[----:B------:R-:W-:Y:S05]  /*16f80*/  @!P0 BRA `(.L_x_550) ;  /* 0x0000000c00748947 */ /* 0x000fea0003800000 */
[----:B------:R-:W0:Y:S01]  /*16f90*/  S2UR UR14, SR_CgaCtaId ;  /* 0x00000000000e79c3 */ /* 0x000e220000008800 */
[----:B------:R-:W-:Y:S01]  /*16fa0*/  ULDC UR4, c[0x0][0x28c] ;  /* 0x0000a30000047ab9 */ /* 0x000fe20000000800 */
[----:B------:R-:W-:Y:S01]  /*16fb0*/  ULDC UR8, c[0x0][0x658] ;  /* 0x0001960000087ab9 */ /* 0x000fe20000000800 */
[----:B------:R-:W-:Y:S01]  /*16fc0*/  UIADD3 UR9, UR4, 0x1f, URZ ;  /* 0x0000001f04097890 */ /* 0x000fe2000fffe03f */
[----:B------:R-:W-:Y:S01]  /*16fd0*/  BSSY B0, `(.L_x_550) ;  /* 0x00000d8000007945 */ /* 0x000fe20003800000 */
[----:B------:R-:W-:Y:S01]  /*16fe0*/  UMOV UR7, 0xffffffff ;  /* 0xffffffff00077882 */ /* 0x000fe20000000000 */
[----:B------:R-:W-:Y:S01]  /*16ff0*/  ULDC UR6, c[0x0][0xc] ;  /* 0x0000030000067ab9 */ /* 0x000fe20000000800 */
[----:B------:R-:W-:Y:S01]  /*17000*/  USHF.L.U32 UR11, UR7, UR8, URZ ;  /* 0x00000008070b7299 */ /* 0x000fe2000800063f */
[----:B------:R-:W-:Y:S01]  /*17010*/  IMAD.MOV.U32 R9, RZ, RZ, 0x1 ;  /* 0x00000001ff097424 */ /* 0x000fe200078e00ff */
[----:B------:R-:W-:Y:S01]  /*17020*/  USHF.R.S32.HI UR10, URZ, 0x1f, UR9 ;  /* 0x0000001f3f0a7899 */ /* 0x000fe20008011409 */
[----:B------:R-:W-:Y:S01]  /*17030*/  IMAD.MOV.U32 R7, RZ, RZ, 0x1 ;  /* 0x00000001ff077424 */ /* 0x000fe200078e00ff */
[----:B------:R-:W-:Y:S01]  /*17040*/  ULDC UR5, c[0x0][0x600] ;  /* 0x0001800000057ab9 */ /* 0x000fe20000000800 */
[----:B------:R-:W-:Y:S01]  /*17050*/  ULDC UR7, c[0x0][0x10] ;  /* 0x0000040000077ab9 */ /* 0x000fe20000000800 */
[----:B------:R-:W-:Y:S01]  /*17060*/  UMOV UR12, 0x1 ;  /* 0x00000001000c7882 */ /* 0x000fe20000000000 */
[----:B------:R-:W-:Y:S01]  /*17070*/  UIADD3 UR4, UR5, -0x1, URZ ;  /* 0xffffffff05047890 */ /* 0x000fe2000fffe03f */
[----:B------:R-:W-:Y:S01]  /*17080*/  MOV R6, RZ ;  /* 0x000000ff00067202 */ /* 0x000fe20000000f00 */
[----:B------:R-:W-:-:S02]  /*17090*/  UIMAD.WIDE.U32 UR6, UR6, UR7, URZ ;  /* 0x00000007060672a5 */ /* 0x000fc4000f8e003f */
[----:B------:R-:W-:Y:S02]  /*170a0*/  USHF.L.U32 UR5, UR12, UR8, URZ ;  /* 0x000000080c057299 */ /* 0x000fe4000800063f */
[----:B------:R-:W-:Y:S01]  /*170b0*/  ULEA.HI UR10, UR10, UR9, URZ, 0x5 ;  /* 0x000000090a0a7291 */ /* 0x000fe2000f8f283f */
[----:B------:R-:W-:Y:S01]  /*170c0*/  ULDC UR8, c[0x0][0x14] ;  /* 0x0000050000087ab9 */ /* 0x000fe20000000800 */
[----:B------:R-:W-:Y:S01]  /*170d0*/  ULOP3.LUT UR26, UR40, 0x2, URZ, 0xfc, !UPT ;  /* 0x00000002281a7892 */ /* 0x000fe2000f8efc3f */
[----:B0-----:R-:W-:Y:S01]  /*170e0*/  IMAD.U32 R0, RZ, RZ, UR14 ;  /* 0x0000000eff007e24 */ /* 0x001fe2000f8e00ff */
[----:B------:R-:W-:Y:S02]  /*170f0*/  UIMAD UR13, UR7, UR8, URZ ;  /* 0x00000008070d72a4 */ /* 0x000fe4000f8e023f */
[----:B------:R-:W-:Y:S02]  /*17100*/  UIMAD.WIDE.U32 UR22, UR6, UR8, URZ ;  /* 0x00000008061672a5 */ /* 0x000fe4000f8e003f */
[----:B------:R-:W-:-:S02]  /*17110*/  USHF.R.S32.HI UR7, URZ, 0x5, UR10 ;  /* 0x000000053f077899 */ /* 0x000fc4000801140a */
[----:B------:R-:W-:Y:S02]  /*17120*/  ULOP3.LUT UR6, URZ, UR11, URZ, 0x33, !UPT ;  /* 0x0000000b3f067292 */ /* 0x000fe4000f8e333f */
[----:B------:R-:W-:Y:S02]  /*17130*/  UIADD3 UR13, UR23, UR13, URZ ;  /* 0x0000000d170d7290 */ /* 0x000fe4000fffe03f */
[----:B------:R-:W-:Y:S01]  /*17140*/  UIADD3 UR27, UR7, 0x1, URZ ;  /* 0x00000001071b7890 */ /* 0x000fe2000fffe03f */
[----:B------:R-:W-:-:S11]  /*17150*/  ULDC.64 UR24, c[0x0][0x198] ;  /* 0x0000660000187ab9 */ /* 0x000fd60000000a00 */
.L_x_561:
[----:B------:R-:W-:-:S03]  /*17160*/  UMOV UR8, 0xffffffff ;  /* 0xffffffff00087882 */ /* 0x000fc60000000000 */
[----:B------:R-:W-:Y:S05]  /*17170*/  BRA.DIV UR8, `(.L_x_551) ;  /* 0x0000001208087947 */ /* 0x000fea000b800000 */
[----:B------:R-:W-:-:S13]  /*17180*/  ELECT P6, URZ, PT ;  /* 0x00000000003f782f */ /* 0x000fda00038c0000 */
.L_x_573:
[----:B------:R-:W0:Y:S01]  /*17190*/  LDC R4, c[0x0][0x28c] ;  /* 0x0000a300ff047b82 */ /* 0x000e220000000800 */
[----:B------:R-:W-:Y:S01]  /*171a0*/  BSSY B1, `(.L_x_552) ;  /* 0x000003d000017945 */ /* 0x000fe20003800000 */
[----:B0-----:R-:W-:-:S13]  /*171b0*/  ISETP.LT.OR P6, PT, R4, 0x1, !P6 ;  /* 0x000000010400780c */ /* 0x001fda00077c1670 */
[----:B------:R-:W-:Y:S05]  /*171c0*/  @P6 BRA `(.L_x_553) ;  /* 0x0000000000e86947 */ /* 0x000fea0003800000 */
[----:B------:R-:W-:Y:S01]  /*171d0*/  IMAD R3, R3, 0x2, R0 ;  /* 0x0000000203037824 */ /* 0x000fe200078e0200 */
[----:B------:R-:W-:Y:S01]  /*171e0*/  MOV R14, UR27 ;  /* 0x0000001b000e7c02 */ /* 0x000fe20008000f00 */
[----:B------:R-:W-:Y:S02]  /*171f0*/  IMAD.SHL.U32 R2, R2, 0x100, RZ ;  /* 0x0000010002027824 */ /* 0x000fe400078e00ff */
[----:B------:R-:W-:Y:S02]  /*17200*/  IMAD.SHL.U32 R3, R3, 0x80, RZ ;  /* 0x0000008003037824 */ /* 0x000fe400078e00ff */
[----:B------:R-:W-:Y:S02]  /*17210*/  IMAD.MOV.U32 R12, RZ, RZ, RZ ;  /* 0x000000ffff0c7224 */ /* 0x000fe400078e00ff */
[----:B------:R-:W-:Y:S02]  /*17220*/  IMAD.MOV.U32 R4, RZ, RZ, R7 ;  /* 0x000000ffff047224 */ /* 0x000fe400078e0007 */
[----:B------:R-:W-:-:S07]  /*17230*/  IMAD.MOV.U32 R5, RZ, RZ, R6 ;  /* 0x000000ffff057224 */ /* 0x000fce00078e0006 */
.L_x_556:
[----:B------:R-:W0:Y:S01]  /*17240*/  S2UR UR8, SR_CgaCtaId ;  /* 0x00000000000879c3 */ /* 0x000e220000008800 */
[----:B------:R-:W1:Y:S01]  /*17250*/  S2R R13, SR_TID.X ;  /* 0x00000000000d7919 */ /* 0x000e620000002100 */
[----:B------:R-:W-:Y:S01]  /*17260*/  MOV R11, 0x400 ;  /* 0x00000400000b7802 */ /* 0x000fe20000000f00 */
[----:B0-----:R-:W-:-:S05]  /*17270*/  IMAD.U32 R0, RZ, RZ, UR8 ;  /* 0x00000008ff007e24 */ /* 0x001fca000f8e00ff */
[----:B------:R-:W-:Y:S02]  /*17280*/  LEA R16, R0, R11, 0x18 ;  /* 0x0000000b00107211 */ /* 0x000fe400078ec0ff */
[----:B------:R-:W-:Y:S02]  /*17290*/  SHF.L.U32 R11, R4, 0x1f, RZ ;  /* 0x0000001f040b7819 */ /* 0x000fe400000006ff */
[----:B-1----:R-:W-:Y:S01]  /*172a0*/  LOP3.LUT P1, RZ, R13, 0x7f, RZ, 0xc0, !PT ;  /* 0x0000007f0dff7812 */ /* 0x002fe2000782c0ff */
[----:B------:R-:W-:-:S04]  /*172b0*/  IMAD R8, R5, 0x8, R16 ;  /* 0x0000000805087824 */ /* 0x000fc800078e0210 */
[----:B------:R-:W0:Y:S08]  /*172c0*/  SYNCS.PHASECHK.TRANS64.TRYWAIT P0, [R8+URZ+0x28], R11 ;  /* 0x0000280b080075a7 */ /* 0x000e30000800017f */
[----:B------:R-:W1:Y:S01]  /*172d0*/  @!P1 LDC R13, c[0x0][0x500] ;  /* 0x00014000ff0d9b82 */ /* 0x000e620000000800 */
[----:B0-----:R-:W-:Y:S05]  /*172e0*/  @!P0 BRA `(.L_x_554) ;  /* 0x0000000c00cc8947 */ /* 0x001fea0003800000 */
.L_x_574:
[----:B------:R-:W-:Y:S01]  /*172f0*/  UPRMT UR8, UR26, 0x9910, URZ ;  /* 0x000099101a087896 */ /* 0x000fe2000800003f */
[----:B-1----:R1:W-:Y:S03]  /*17300*/  @!P1 SYNCS.ARRIVE.TRANS64 RZ, [R8+URZ], R13 ;  /* 0x0000000d08ff99a7 */ /* 0x0023e6000800003f */
[----:B------:R-:W-:-:S06]  /*17310*/  UISETP.NE.AND UP0, UPT, UR8, 0x2, UPT ;  /* 0x000000020800788c */ /* 0x000fcc000bf05270 */
[----:B------:R-:W-:-:S13]  /*17320*/  PLOP3.LUT P0, PT, PT, PT, UP0, 0x80, 0x0 ;  /* 0x000000000000781c */ /* 0x000fda0003f0f008 */
[----:B-1----:R-:W-:Y:S05]  /*17330*/  @P0 BRA `(.L_x_555) ;  /* 0x0000000000040947 */ /* 0x002fea0003800000 */
[----:B------:R-:W-:Y:S01]  /*17340*/  BPT.TRAP 0x1 ;  /* 0x000000040000795c */ /* 0x000fe20000300000 */
.L_x_555:
[----:B0-----:R-:W-:Y:S01]  /*17350*/  IMAD R11, R5, 0x2, R0 ;  /* 0x00000002050b7824 */ /* 0x001fe200078e0200 */
[----:B------:R-:W-:Y:S01]  /*17360*/  R2UR UR19, R3 ;  /* 0x00000000031372ca */ /* 0x000fe200000e0000 */
[----:B------:R-:W-:Y:S01]  /*17370*/  VIADD R14, R14, 0xffffffff ;  /* 0xffffffff0e0e7836 */ /* 0x000fe20000000000 */
[----:B------:R-:W-:Y:S01]  /*17380*/  R2UR UR9, R8 ;  /* 0x00000000080972ca */ /* 0x000fe200000e0000 */
[----:B------:R-:W-:Y:S01]  /*17390*/  UIADD3 UR14, UP0, UR24, 0xf0, URZ ;  /* 0x000000f0180e7890 */ /* 0x000fe2000ff1e03f */
[----:B------:R-:W-:Y:S01]  /*173a0*/  SHF.L.U32 R11, R11, 0xc, RZ ;  /* 0x0000000c0b0b7819 */ /* 0x000fe200000006ff */
[----:B------:R-:W-:Y:S01]  /*173b0*/  UIADD3 UR28, UP1, UR24, 0x1f0, URZ ;  /* 0x000001f0181c7890 */ /* 0x000fe2000ff3e03f */
[----:B------:R-:W-:Y:S01]  /*173c0*/  R2UR UR10, R12 ;  /* 0x000000000c0a72ca */ /* 0x000fe200000e0000 */
[----:B------:R-:W-:Y:S01]  /*173d0*/  UIADD3.X UR15, URZ, UR25, URZ, UP0, !UPT ;  /* 0x000000193f0f7290 */ /* 0x000fe200087fe43f */
[----:B------:R-:W-:Y:S01]  /*173e0*/  R2UR UR12, R10 ;  /* 0x000000000a0c72ca */ /* 0x000fe200000e0000 */
[--C-:B------:R-:W-:Y:S01]  /*173f0*/  IMAD R11, R11, 0x2, R16.reuse ;  /* 0x000000020b0b7824 */ /* 0x100fe200078e0210 */
[----:B------:R-:W-:Y:S01]  /*17400*/  R2UR UR20, R2 ;  /* 0x00000000021472ca */ /* 0x000fe200000e0000 */
[C---:B------:R-:W-:Y:S01]  /*17410*/  IMAD R16, R5.reuse, 0x4000, R16 ;  /* 0x0000400005107824 */ /* 0x040fe200078e0210 */
[----:B------:R-:W-:Y:S01]  /*17420*/  ISETP.GT.AND P1, PT, R14, 0x1, PT ;  /* 0x000000010e00780c */ /* 0x000fe20003f24270 */
[----:B------:R-:W-:Y:S01]  /*17430*/  VIADD R5, R5, 0x1 ;  /* 0x0000000105057836 */ /* 0x000fe20000000000 */
[----:B------:R-:W-:Y:S01]  /*17440*/  R2UR UR8, R11 ;  /* 0x000000000b0872ca */ /* 0x000fe200000e0000 */
[----:B------:R-:W-:Y:S01]  /*17450*/  UIADD3.X UR29, URZ, UR25, URZ, UP1, !UPT ;  /* 0x000000193f1d7290 */ /* 0x000fe20008ffe43f */
[----:B------:R-:W-:Y:S01]  /*17460*/  R2UR UR11, R16 ;  /* 0x00000000100b72ca */ /* 0x000fe200000e0000 */
[----:B------:R-:W-:Y:S01]  /*17470*/  UMOV UR21, 0x30000 ;  /* 0x0003000000157882 */ /* 0x000fe20000000000 */
[----:B------:R-:W-:Y:S01]  /*17480*/  UMOV UR16, 0x0 ;  /* 0x0000000000107882 */ /* 0x000fe20000000000 */
[----:B------:R-:W-:Y:S01]  /*17490*/  UMOV UR17, 0x10000000 ;  /* 0x1000000000117882 */ /* 0x000fe20000000000 */
[----:B------:R-:W-:Y:S01]  /*174a0*/  ISETP.NE.AND P0, PT, R5, 0x5, PT ;  /* 0x000000050500780c */ /* 0x000fe20003f05270 */
[----:B------:R-:W-:-:S03]  /*174b0*/  VIADD R12, R12, 0x20 ;  /* 0x000000200c0c7836 */ /* 0x000fc60000000000 */
[----:B------:R-:W-:Y:S02]  /*174c0*/  SEL R11, RZ, 0x1, P0 ;  /* 0x00000001ff0b7807 */ /* 0x000fe40000000000 */
[----:B------:R-:W-:Y:S01]  /*174d0*/  SEL R5, R5, RZ, P0 ;  /* 0x000000ff05057207 */ /* 0x000fe20000000000 */
[----:B------:R-:W-:Y:S01]  /*174e0*/  UIADD3 UR8, UR8, 0x100, URZ ;  /* 0x0000010008087890 */ /* 0x000fe2000fffe03f */
[----:B------:R-:W-:Y:S01]  /*174f0*/  LOP3.LUT R4, R4, R11, RZ, 0x3c, !PT ;  /* 0x0000000b04047212 */ /* 0x000fe200078e3cff */
[----:B------:R-:W-:-:S03]  /*17500*/  UIADD3 UR18, UR11, 0x14100, URZ ;  /* 0x000141000b127890 */ /* 0x000fc6000fffe03f */
[----:B------:R-:W-:-:S04]  /*17510*/  UMOV UR11, UR19 ;  /* 0x00000013000b7c82 */ /* 0x000fc80008000000 */
[----:B------:R0:W-:Y:S02]  /*17520*/  UTMALDG.3D.MULTICAST [UR8], [UR14], UR21, desc[UR16] ;  /* 0x000010080e0073b4 */ /* 0x0001e40008011815 */
[----:B0-----:R-:W-:Y:S01]  /*17530*/  UMOV UR8, UR18 ;  /* 0x0000001200087c82 */ /* 0x001fe20008000000 */
[----:B------:R-:W-:Y:S02]  /*17540*/  UMOV UR11, UR20 ;  /* 0x00000014000b7c82 */ /* 0x000fe40008000000 */
[----:B------:R0:W-:Y:S02]  /*17550*/  UTMALDG.3D [UR8], [UR28], desc[UR16] ;  /* 0x000010081c0075b4 */ /* 0x0001e40008011000 */
[----:B0-----:R-:W-:Y:S05]  /*17560*/  @P1 BRA `(.L_x_556) ;  /* 0xfffffffc00341947 */ /* 0x001fea000383ffff */
.L_x_553:
[----:B------:R-:W-:Y:S05]  /*17570*/  BSYNC B1 ;  /* 0x0000000000017941 */ /* 0x000fea0003800000 */
.L_x_552:
[----:B------:R-:W2:Y:S01]  /*17580*/  LDL.LU R15, [R1+0x200] ;  /* 0x00020000010f7983 */ /* 0x000ea20000300800 */
[----:B------:R-:W-:Y:S02]  /*17590*/  LOP3.LUT P0, RZ, R9, 0xff, RZ, 0xc0, !PT ;  /* 0x000000ff09ff7812 */ /* 0x000fe4000780c0ff */
[----:B------:R-:W-:Y:S01]  /*175a0*/  IADD3 R5, R6, UR7, RZ ;  /* 0x0000000706057c10 */ /* 0x000fe2000fffe0ff */
[----:B------:R-:W3:Y:S01]  /*175b0*/  LDL.LU R13, [R1+0x204] ;  /* 0x00020400010d7983 */ /* 0x000ee20000300800 */
[----:B------:R-:W-:Y:S01]  /*175c0*/  IMAD.U32 R2, RZ, RZ, UR7 ;  /* 0x00000007ff027e24 */ /* 0x000fe2000f8e00ff */
[----:B------:R-:W-:Y:S01]  /*175d0*/  ULDC.64 UR8, c[0x0][0x650] ;  /* 0x0001940000087ab9 */ /* 0x000fe20000000a00 */
[----:B------:R-:W-:Y:S01]  /*175e0*/  UISETP.GE.U32.AND UP0, UPT, UR7, 0x5, UPT ;  /* 0x000000050700788c */ /* 0x000fe2000bf06070 */
[----:B------:R-:W-:Y:S01]  /*175f0*/  BSSY B1, `(.L_x_557) ;  /* 0x0000073000017945 */ /* 0x000fe20003800000 */
[----:B------:R-:W-:Y:S01]  /*17600*/  IMAD.MOV.U32 R10, RZ, RZ, -0x1 ;  /* 0xffffffffff0a7424 */ /* 0x000fe200078e00ff */
[----:B------:R-:W-:-:S03]  /*17610*/  PRMT R9, RZ, 0x7610, R9 ;  /* 0x00007610ff097816 */ /* 0x000fc60000000009 */
[----:B------:R-:W-:Y:S01]  /*17620*/  PLOP3.LUT P1, PT, PT, PT, UP0, 0x80, 0x0 ;  /* 0x000000000000781c */ /* 0x000fe20003f2f008 */
[----:B------:R-:W0:Y:S01]  /*17630*/  @P0 S2R R0, SR_CgaCtaId ;  /* 0x0000000000000919 */ /* 0x000e220000008800 */
[----:B------:R-:W-:-:S04]  /*17640*/  @P0 MOV R3, 0x400 ;  /* 0x0000040000030802 */ /* 0x000fc80000000f00 */
[----:B0-----:R-:W-:-:S04]  /*17650*/  @P0 LEA R3, R0, R3, 0x18 ;  /* 0x0000000300030211 */ /* 0x001fc800078ec0ff */
[----:B------:R0:W-:Y:S01]  /*17660*/  @P0 SYNCS.ARRIVE.TRANS64.A1T0 RZ, [R3+URZ+0x68], RZ ;  /* 0x000068ff03ff09a7 */ /* 0x0001e2000810003f */
[----:B------:R-:W-:-:S04]  /*17670*/  ISETP.GT.U32.AND P0, PT, R5, 0x4, PT ;  /* 0x000000040500780c */ /* 0x000fc80003f04070 */
[----:B------:R-:W-:Y:S01]  /*17680*/  ISETP.LT.U32.AND P0, PT, R2, 0x5, P0 ;  /* 0x000000050200780c */ /* 0x000fe20000701070 */
[----:B0-----:R-:W-:-:S03]  /*17690*/  IMAD.WIDE.U32 R2, R5, -0x33333333, RZ ;  /* 0xcccccccd05027825 */ /* 0x001fc600078e00ff */
[----:B------:R-:W-:Y:S02]  /*176a0*/  SEL R2, RZ, 0x1, !P0 ;  /* 0x00000001ff027807 */ /* 0x000fe40004000000 */
[----:B------:R-:W-:Y:S01]  /*176b0*/  SHF.R.U32.HI R4, RZ, 0x2, R3 ;  /* 0x00000002ff047819 */ /* 0x000fe20000011603 */
[----:B------:R-:W-:Y:S01]  /*176c0*/  IMAD.MOV.U32 R3, RZ, RZ, -0x1 ;  /* 0xffffffffff037424 */ /* 0x000fe200078e00ff */
[----:B------:R-:W-:Y:S01]  /*176d0*/  LOP3.LUT R7, R7, R2, RZ, 0x3c, !PT ;  /* 0x0000000207077212 */ /* 0x000fe200078e3cff */
[----:B------:R-:W-:Y:S02]  /*176e0*/  IMAD.MOV.U32 R2, RZ, RZ, -0x1 ;  /* 0xffffffffff027424 */ /* 0x000fe400078e00ff */
[----:B------:R-:W-:Y:S01]  /*176f0*/  IMAD R6, R4, -0x5, R5 ;  /* 0xfffffffb04067824 */ /* 0x000fe200078e0205 */
[--C-:B------:R-:W-:Y:S02]  /*17700*/  @P1 LOP3.LUT R7, R7, 0x1, R4.reuse, 0x78, !PT ;  /* 0x0000000107071812 */ /* 0x100fe400078e7804 */
[----:B------:R-:W-:-:S02]  /*17710*/  PRMT R4, RZ, 0x7610, R4 ;  /* 0x00007610ff047816 */ /* 0x000fc40000000004 */
[----:B---3--:R-:W-:-:S04]  /*17720*/  IADD3 R13, P0, R13, UR22, RZ ;  /* 0x000000160d0d7c10 */ /* 0x008fc8000ff1e0ff */
[----:B--2---:R-:W-:Y:S01]  /*17730*/  IADD3.X R15, R15, UR13, RZ, P0, !PT ;  /* 0x0000000d0f0f7c10 */ /* 0x004fe200087fe4ff */
[----:B------:R0:W-:Y:S01]  /*17740*/  STL [R1+0x204], R13 ;  /* 0x0002040d01007387 */ /* 0x0001e20000100800 */
[----:B------:R-:W-:-:S03]  /*17750*/  ISETP.GE.U32.AND P0, PT, R13, UR8, PT ;  /* 0x000000080d007c0c */ /* 0x000fc6000bf06070 */
[----:B------:R0:W-:Y:S01]  /*17760*/  STL [R1+0x200], R15 ;  /* 0x0002000f01007387 */ /* 0x0001e20000100800 */
[----:B------:R-:W-:-:S13]  /*17770*/  ISETP.GE.U32.AND.EX P0, PT, R15, UR9, PT, P0 ;  /* 0x000000090f007c0c */ /* 0x000fda000bf06100 */
[----:B0-----:R-:W-:Y:S05]  /*17780*/  @P0 BRA `(.L_x_558) ;  /* 0x0000000400640947 */ /* 0x001fea0003800000 */
[----:B------:R-:W0:Y:S01]  /*17790*/  S2R R8, SR_CTAID.X ;  /* 0x0000000000087919 */ /* 0x000e220000002500 */
[----:B------:R-:W-:Y:S01]  /*177a0*/  ULDC UR8, c[0x0][0x150] ;  /* 0x0000540000087ab9 */ /* 0x000fe20000000800 */
[----:B------:R-:W1:Y:S01]  /*177b0*/  LDC R3, c[0x0][0x144] ;  /* 0x00005100ff037b82 */ /* 0x000e620000000800 */
[----:B------:R-:W-:Y:S01]  /*177c0*/  UISETP.NE.AND UP0, UPT, UR45, URZ, UPT ;  /* 0x0000003f2d00728c */ /* 0x000fe2000bf05270 */
[----:B------:R-:W2:Y:S01]  /*177d0*/  S2R R5, SR_CTAID.Y ;  /* 0x0000000000057919 */ /* 0x000ea20000002600 */
[----:B------:R-:W-:-:S04]  /*177e0*/  ULDC UR11, c[0x0][0x630] ;  /* 0x00018c00000b7ab9 */ /* 0x000fc80000000800 */
[----:B------:R-:W-:Y:S01]  /*177f0*/  PLOP3.LUT P0, PT, PT, PT, UP0, 0x80, 0x0 ;  /* 0x000000000000781c */ /* 0x000fe20003f0f008 */
[----:B------:R-:W3:Y:S01]  /*17800*/  LDC R12, c[0x0][0x148] ;  /* 0x00005200ff0c7b82 */ /* 0x000ee20000000800 */
[----:B0-----:R-:W-:Y:S02]  /*17810*/  I2FP.F32.U32 R2, R8 ;  /* 0x0000000800027245 */ /* 0x001fe40000201000 */
[----:B--2---:R-:W-:-:S03]  /*17820*/  I2FP.F32.U32 R4, R5 ;  /* 0x0000000500047245 */ /* 0x004fc60000201000 */
[----:B------:R-:W-:Y:S01]  /*17830*/  FMUL R2, R2, UR8 ;  /* 0x0000000802027c20 */ /* 0x000fe20008400000 */
[----:B------:R-:W-:Y:S02]  /*17840*/  ULDC UR8, c[0x0][0x154] ;  /* 0x0000550000087ab9 */ /* 0x000fe40000000800 */
[----:B------:R-:W-:Y:S01]  /*17850*/  FMUL R10, R4, UR8 ;  /* 0x00000008040a7c20 */ /* 0x000fe20008400000 */
[----:B------:R-:W-:Y:S02]  /*17860*/  ULDC.64 UR8, c[0x0][0x628] ;  /* 0x00018a0000087ab9 */ /* 0x000fe40000000a00 */
[----:B------:R-:W0:Y:S08]  /*17870*/  F2I.U32.TRUNC.NTZ R2, R2 ;  /* 0x0000000200027305 */ /* 0x000e30000020f000 */
[----:B------:R-:W2:Y:S01]  /*17880*/  F2I.U32.TRUNC.NTZ R10, R10 ;  /* 0x0000000a000a7305 */ /* 0x000ea2000020f000 */
[----:B0-----:R-:W-:-:S02]  /*17890*/  IMAD.MOV R4, RZ, RZ, -R2 ;  /* 0x000000ffff047224 */ /* 0x001fc400078e0a02 */
[----:B------:R-:W-:Y:S02]  /*178a0*/  IMAD.MOV.U32 R2, RZ, RZ, R13 ;  /* 0x000000ffff027224 */ /* 0x000fe400078e000d */
[----:B-1----:R-:W-:Y:S01]  /*178b0*/  IMAD R8, R3, R4, R8 ;  /* 0x0000000403087224 */ /* 0x002fe200078e0208 */
[----:B--2---:R-:W-:-:S05]  /*178c0*/  IADD3 R3, -R10, RZ, RZ ;  /* 0x000000ff0a037210 */ /* 0x004fca0007ffe1ff */
[----:B---3--:R-:W-:Y:S01]  /*178d0*/  @P0 IMAD R8, R12, R3, R5 ;  /* 0x000000030c080224 */ /* 0x008fe200078e0205 */
[----:B------:R-:W-:Y:S01]  /*178e0*/  ISETP.NE.U32.AND P0, PT, RZ, UR8, PT ;  /* 0x00000008ff007c0c */ /* 0x000fe2000bf05070 */
[----:B------:R-:W-:-:S03]  /*178f0*/  IMAD.MOV.U32 R3, RZ, RZ, R15 ;  /* 0x000000ffff037224 */ /* 0x000fc600078e000f */
[----:B------:R-:W-:-:S13]  /*17900*/  ISETP.NE.AND.EX P0, PT, RZ, UR9, PT, P0 ;  /* 0x00000009ff007c0c */ /* 0x000fda000bf05300 */
[----:B------:R-:W-:Y:S05]  /*17910*/  @!P0 BRA `(.L_x_559) ;  /* 0x0000000000288947 */ /* 0x000fea0003800000 */
[----:B------:R-:W-:Y:S02]  /*17920*/  ULDC UR10, c[0x0][0x634] ;  /* 0x00018d00000a7ab9 */ /* 0x000fe40000000800 */
[----:B------:R-:W-:-:S05]  /*17930*/  IADD3 R3, P0, R13, UR10, RZ ;  /* 0x0000000a0d037c10 */ /* 0x000fca000ff1e0ff */
[----:B------:R-:W-:-:S04]  /*17940*/  IMAD.X R11, RZ, RZ, R15, P0 ;  /* 0x000000ffff0b7224 */ /* 0x000fc800000e060f */
[----:B------:R-:W-:-:S04]  /*17950*/  IMAD.WIDE.U32 R4, R11, UR8, RZ ;  /* 0x000000080b047c25 */ /* 0x000fc8000f8e00ff */
[----:B------:R-:W-:-:S04]  /*17960*/  IMAD.WIDE.U32 R4, P0, R3, UR9, R4 ;  /* 0x0000000903047c25 */ /* 0x000fc8000f800004 */
[----:B------:R-:W-:-:S04]  /*17970*/  IMAD.WIDE.U32 R2, R3, UR8, RZ ;  /* 0x0000000803027c25 */ /* 0x000fc8000f8e00ff */
[----:B------:R-:W-:Y:S01]  /*17980*/  IMAD.MOV.U32 R2, RZ, RZ, R5 ;  /* 0x000000ffff027224 */ /* 0x000fe200078e0005 */
[----:B------:R-:W-:Y:S01]  /*17990*/  IADD3 RZ, P1, R3, R4, RZ ;  /* 0x0000000403ff7210 */ /* 0x000fe20007f3e0ff */
[----:B------:R-:W-:-:S04]  /*179a0*/  IMAD.X R3, RZ, RZ, RZ, P0 ;  /* 0x000000ffff037224 */ /* 0x000fc800000e06ff */
[----:B------:R-:W-:-:S08]  /*179b0*/  IMAD.WIDE.U32.X R2, R11, UR9, R2, P1 ;  /* 0x000000090b027c25 */ /* 0x000fd000088e0402 */
.L_x_559:
[--C-:B------:R-:W-:Y:S01]  /*179c0*/  SHF.R.U64 R10, R2, UR11, R3.reuse ;  /* 0x0000000b020a7c19 */ /* 0x100fe20008001203 */
[----:B------:R-:W-:Y:S01]  /*179d0*/  ULDC.64 UR8, c[0x0][0x620] ;  /* 0x0001880000087ab9 */ /* 0x000fe20000000a00 */
[----:B------:R-:W-:Y:S01]  /*179e0*/  SHF.R.U32.HI R2, RZ, UR11, R3 ;  /* 0x0000000bff027c19 */ /* 0x000fe20008011603 */
[----:B------:R-:W-:Y:S01]  /*179f0*/  IMAD.MOV.U32 R3, RZ, RZ, R15 ;  /* 0x000000ffff037224 */ /* 0x000fe200078e000f */
[----:B------:R-:W-:Y:S01]  /*17a00*/  IADD3 R11, P0, RZ, -R10, RZ ;  /* 0x8000000aff0b7210 */ /* 0x000fe20007f1e0ff */
[----:B------:R-:W-:-:S03]  /*17a10*/  ULDC.64 UR10, c[0x0][0x640] ;  /* 0x00019000000a7ab9 */ /* 0x000fc60000000a00 */
[----:B------:R-:W-:Y:S02]  /*17a20*/  IADD3.X R2, RZ, ~R2, RZ, P0, !PT ;  /* 0x80000002ff027210 */ /* 0x000fe400007fe4ff */
[----:B------:R-:W-:-:S03]  /*17a30*/  ISETP.NE.U32.AND P0, PT, RZ, UR10, PT ;  /* 0x0000000aff007c0c */ /* 0x000fc6000bf05070 */
[----:B------:R-:W-:Y:S01]  /*17a40*/  IMAD R2, R2, UR8, RZ ;  /* 0x0000000802027c24 */ /* 0x000fe2000f8e02ff */
[----:B------:R-:W-:-:S03]  /*17a50*/  ISETP.NE.AND.EX P0, PT, RZ, UR11, PT, P0 ;  /* 0x0000000bff007c0c */ /* 0x000fc6000bf05300 */
[----:B------:R-:W-:Y:S02]  /*17a60*/  IMAD R5, R11, UR9, R2 ;  /* 0x000000090b057c24 */ /* 0x000fe4000f8e0202 */
[----:B------:R-:W-:-:S04]  /*17a70*/  IMAD.MOV.U32 R2, RZ, RZ, R13 ;  /* 0x000000ffff027224 */ /* 0x000fc800078e000d */
[----:B------:R-:W-:Y:S01]  /*17a80*/  IMAD.WIDE.U32 R2, R11, UR8, R2 ;  /* 0x000000080b027c25 */ /* 0x000fe2000f8e0002 */
[----:B------:R-:W-:-:S03]  /*17a90*/  ULDC UR8, c[0x0][0x618] ;  /* 0x0001860000087ab9 */ /* 0x000fc60000000800 */
[----:B------:R-:W-:-:S05]  /*17aa0*/  IMAD.IADD R3, R3, 0x1, R5 ;  /* 0x0000000103037824 */ /* 0x000fca00078e0205 */
[--C-:B------:R-:W-:Y:S02]  /*17ab0*/  SHF.R.U64 R11, R2, UR8, R3.reuse ;  /* 0x00000008020b7c19 */ /* 0x100fe40008001203 */
[----:B------:R-:W-:Y:S01]  /*17ac0*/  SHF.R.U32.HI R2, RZ, UR8, R3 ;  /* 0x00000008ff027c19 */ /* 0x000fe20008011603 */
[----:B------:R-:W-:-:S03]  /*17ad0*/  ULDC UR8, c[0x0][0x608] ;  /* 0x0001820000087ab9 */ /* 0x000fc60000000800 */
[--C-:B------:R-:W-:Y:S02]  /*17ae0*/  SHF.R.U64 R12, R11, UR8, R2.reuse ;  /* 0x000000080b0c7c19 */ /* 0x100fe40008001202 */
[----:B------:R-:W-:Y:S01]  /*17af0*/  SHF.R.U32.HI R3, RZ, UR8, R2 ;  /* 0x00000008ff037c19 */ /* 0x000fe20008011602 */
[----:B------:R-:W-:-:S03]  /*17b00*/  ULDC UR8, c[0x0][0x658] ;  /* 0x0001960000087ab9 */ /* 0x000fc60000000800 */
[--C-:B------:R-:W-:Y:S02]  /*17b10*/  SHF.R.U64 R13, R12, UR8, R3.reuse ;  /* 0x000000080c0d7c19 */ /* 0x100fe40008001203 */
[----:B------:R-:W-:-:S03]  /*17b20*/  SHF.R.U32.HI R15, RZ, UR8, R3 ;  /* 0x00000008ff0f7c19 */ /* 0x000fc60008011603 */
[----:B------:R-:W-:Y:S02]  /*17b30*/  IMAD.MOV.U32 R2, RZ, RZ, R13 ;  /* 0x000000ffff027224 */ /* 0x000fe400078e000d */
[----:B------:R-:W-:Y:S01]  /*17b40*/  IMAD.MOV.U32 R3, RZ, RZ, R15 ;  /* 0x000000ffff037224 */ /* 0x000fe200078e000f */
[----:B------:R-:W-:Y:S06]  /*17b50*/  @!P0 BRA `(.L_x_560) ;  /* 0x0000000000288947 */ /* 0x000fec0003800000 */
[----:B------:R-:W-:Y:S02]  /*17b60*/  ULDC UR8, c[0x0][0x64c] ;  /* 0x0001930000087ab9 */ /* 0x000fe40000000800 */
[----:B------:R-:W-:-:S04]  /*17b70*/  IADD3 R3, P0, R13, UR8, RZ ;  /* 0x000000080d037c10 */ /* 0x000fc8000ff1e0ff */
[----:B------:R-:W-:-:S05]  /*17b80*/  IADD3.X R15, RZ, R15, RZ, P0, !PT ;  /* 0x0000000fff0f7210 */ /* 0x000fca00007fe4ff */
[----:B------:R-:W-:-:S04]  /*17b90*/  IMAD.WIDE.U32 R4, R15, UR10, RZ ;  /* 0x0000000a0f047c25 */ /* 0x000fc8000f8e00ff */
[----:B------:R-:W-:-:S04]  /*17ba0*/  IMAD.WIDE.U32 R4, P0, R3, UR11, R4 ;  /* 0x0000000b03047c25 */ /* 0x000fc8000f800004 */
[----:B------:R-:W-:-:S04]  /*17bb0*/  IMAD.WIDE.U32 R2, R3, UR10, RZ ;  /* 0x0000000a03027c25 */ /* 0x000fc8000f8e00ff */
[----:B------:R-:W-:Y:S01]  /*17bc0*/  IMAD.MOV.U32 R2, RZ, RZ, R5 ;  /* 0x000000ffff027224 */ /* 0x000fe200078e0005 */
[----:B------:R-:W-:Y:S01]  /*17bd0*/  IADD3 RZ, P1, R3, R4, RZ ;  /* 0x0000000403ff7210 */ /* 0x000fe20007f3e0ff */
[----:B------:R-:W-:-:S04]  /*17be0*/  IMAD.X R3, RZ, RZ, RZ, P0 ;  /* 0x000000ffff037224 */ /* 0x000fc800000e06ff */
[----:B------:R-:W-:-:S08]  /*17bf0*/  IMAD.WIDE.U32.X R2, R15, UR11, R2, P1 ;  /* 0x0000000b0f027c25 */ /* 0x000fd000088e0402 */
.L_x_560:
[----:B------:R-:W-:Y:S01]  /*17c00*/  ULDC UR8, c[0x0][0x648] ;  /* 0x0001920000087ab9 */ /* 0x000fe20000000800 */
[----:B------:R-:W-:Y:S01]  /*17c10*/  LOP3.LUT R12, R12, UR6, RZ, 0xc0, !PT ;  /* 0x000000060c0c7c12 */ /* 0x000fe2000f8ec0ff */
[----:B------:R-:W-:Y:S01]  /*17c20*/  UISETP.NE.AND UP0, UPT, UR45, URZ, UPT ;  /* 0x0000003f2d00728c */ /* 0x000fe2000bf05270 */
[----:B------:R-:W-:Y:S01]  /*17c30*/  SHF.R.U64 R3, R2, UR8, R3 ;  /* 0x0000000802037c19 */ /* 0x000fe20008001203 */
[----:B------:R-:W-:Y:S01]  /*17c40*/  ULDC UR8, c[0x0][0x638] ;  /* 0x00018e0000087ab9 */ /* 0x000fe20000000800 */
[----:B------:R-:W-:-:S03]  /*17c50*/  IMAD.MOV.U32 R4, RZ, RZ, 0x1 ;  /* 0x00000001ff047424 */ /* 0x000fc600078e00ff */
[----:B------:R-:W-:Y:S01]  /*17c60*/  IMAD.MOV R2, RZ, RZ, -R3 ;  /* 0x000000ffff027224 */ /* 0x000fe200078e0a03 */
[----:B------:R-:W-:Y:S01]  /*17c70*/  PLOP3.LUT P0, PT, PT, PT, UP0, 0x40, 0x0 ;  /* 0x000000000000781c */ /* 0x000fe20003f0e808 */
[----:B------:R-:W-:Y:S01]  /*17c80*/  IMAD R5, R3, UR5, R12 ;  /* 0x0000000503057c24 */ /* 0x000fe2000f8e020c */
[----:B------:R-:W-:Y:S01]  /*17c90*/  PLOP3.LUT P1, PT, PT, PT, UP0, 0x40, 0x0 ;  /* 0x000000000000781c */ /* 0x000fe20003f2e808 */
[----:B------:R-:W-:Y:S01]  /*17ca0*/  IMAD R13, R2, UR8, R13 ;  /* 0x00000008020d7c24 */ /* 0x000fe2000f8e020d */
[----:B------:R-:W-:Y:S01]  /*17cb0*/  ULDC UR8, c[0x0][0x610] ;  /* 0x0001840000087ab9 */ /* 0x000fe20000000800 */
[----:B------:R-:W-:Y:S01]  /*17cc0*/  LOP3.LUT R2, R11, UR4, RZ, 0xc0, !PT ;  /* 0x000000040b027c12 */ /* 0x000fe2000f8ec0ff */
[----:B------:R-:W-:Y:S01]  /*17cd0*/  IMAD R8, R5, UR8, R8 ;  /* 0x0000000805087c24 */ /* 0x000fe2000f8e0208 */
[----:B------:R-:W-:-:S03]  /*17ce0*/  ULDC UR8, c[0x0][0x600] ;  /* 0x0001800000087ab9 */ /* 0x000fc60000000800 */
[----:B------:R-:W-:-:S05]  /*17cf0*/  IMAD R13, R13, UR8, R2 ;  /* 0x000000080d0d7c24 */ /* 0x000fca000f8e0202 */
[----:B------:R-:W-:Y:S02]  /*17d00*/  SEL R2, R13, R8, P0 ;  /* 0x000000080d027207 */ /* 0x000fe40000000000 */
[----:B------:R-:W-:-:S07]  /*17d10*/  SEL R3, R8, R13, P1 ;  /* 0x0000000d08037207 */ /* 0x000fce0000800000 */
.L_x_558:
[----:B------:R-:W-:Y:S05]  /*17d20*/  BSYNC B1 ;  /* 0x0000000000017941 */ /* 0x000fea0003800000 */
.L_x_557:
[----:B------:R-:W-:-:S13]  /*17d30*/  LOP3.LUT P0, RZ, R4, 0xff, RZ, 0xc0, !PT ;  /* 0x000000ff04ff7812 */ /* 0x000fda000780c0ff */
[----:B------:R-:W-:Y:S05]  /*17d40*/  @P0 BRA `(.L_x_561) ;  /* 0xfffffff400040947 */ /* 0x000fea000383ffff */
[----:B------:R-:W-:Y:S05]  /*17d50*/  BSYNC B0 ;  /* 0x0000000000007941 */ /* 0x000fea0003800000 */
.L_x_550:
[----:B------:R-:W-:-:S03]  /*17d60*/  UMOV UR8, 0xffffffff ;  /* 0xffffffff00087882 */ /* 0x000fc60000000000 */
[----:B------:R-:W-:Y:S05]  /*17d70*/  BRA.DIV UR8, `(.L_x_562) ;  /* 0x00000006083c7947 */ /* 0x000fea000b800000 */
[----:B------:R-:W-:-:S13]  /*17d80*/  ELECT P6, URZ, PT ;  /* 0x00000000003f782f */ /* 0x000fda00038c0000 */
.L_x_577:
[----:B------:R-:W-:Y:S04]  /*17d90*/  BSSY B0, `(.L_x_563) ;  /* 0x0000035000007945 */ /* 0x000fe80003800000 */
[----:B------:R-:W-:Y:S05]  /*17da0*/  @!P6 BRA `(.L_x_564) ;  /* 0x0000000000cce947 */ /* 0x000fea0003800000 */
[----:B------:R-:W-:-:S04]  /*17db0*/  ULOP3.LUT UR8, UR40, 0x2, URZ, 0xfc, !UPT ;  /* 0x0000000228087892 */ /* 0x000fc8000f8efc3f */
[----:B------:R-:W-:-:S06]  /*17dc0*/  UISETP.NE.AND UP0, UPT, UR8, 0x3, UPT ;  /* 0x000000030800788c */ /* 0x000fcc000bf05270 */
[----:B------:R-:W-:-:S13]  /*17dd0*/  PLOP3.LUT P0, PT, PT, PT, UP0, 0x80, 0x0 ;  /* 0x000000000000781c */ /* 0x000fda0003f0f008 */
[----:B------:R-:W-:Y:S05]  /*17de0*/  @!P0 BRA `(.L_x_565) ;  /* 0x0000000000048947 */ /* 0x000fea0003800000 */
[----:B------:R-:W-:Y:S01]  /*17df0*/  BPT.TRAP 0x1 ;  /* 0x000000040000795c */ /* 0x000fe20000300000 */
.L_x_565:
[----:B------:R-:W0:Y:S01]  /*17e00*/  S2R R3, SR_CgaCtaId ;  /* 0x0000000000037919 */ /* 0x000e220000008800 */
[----:B------:R-:W-:-:S04]  /*17e10*/  MOV R0, 0x400 ;  /* 0x0000040000007802 */ /* 0x000fc80000000f00 */
[----:B0-----:R-:W-:Y:S02]  /*17e20*/  LEA R3, R3, R0, 0x18 ;  /* 0x0000000003037211 */ /* 0x001fe400078ec0ff */
[----:B------:R-:W-:-:S03]  /*17e30*/  SHF.L.U32 R0, R7, 0x1f, RZ ;  /* 0x0000001f07007819 */ /* 0x000fc600000006ff */
[----:B------:R-:W-:-:S05]  /*17e40*/  VIADD R3, R3, 0x28 ;  /* 0x0000002803037836 */ /* 0x000fca0000000000 */
[----:B------:R-:W-:-:S04]  /*17e50*/  LEA R5, R6, R3, 0x3 ;  /* 0x0000000306057211 */ /* 0x000fc800078e18ff */
[----:B------:R-:W0:Y:S02]  /*17e60*/  SYNCS.PHASECHK.TRANS64.TRYWAIT P0, [R5+URZ], R0 ;  /* 0x00000000050075a7 */ /* 0x000e24000800017f */
[----:B0-----:R-:W-:Y:S05]  /*17e70*/  @!P0 BRA `(.L_x_566) ;  /* 0x00000004001c8947 */ /* 0x001fea0003800000 */
.L_x_578:
[----:B------:R-:W-:-:S05]  /*17e80*/  VIADD R6, R6, 0x1 ;  /* 0x0000000106067836 */ /* 0x000fca0000000000 */
[----:B------:R-:W-:-:S04]  /*17e90*/  ISETP.NE.AND P0, PT, R6, 0x5, PT ;  /* 0x000000050600780c */ /* 0x000fc80003f05270 */
[----:B0-----:R-:W-:Y:S02]  /*17ea0*/  SEL R0, RZ, 0x1, P0 ;  /* 0x00000001ff007807 */ /* 0x001fe40000000000 */
[----:B------:R-:W-:Y:S02]  /*17eb0*/  SEL R6, R6, RZ, P0 ;  /* 0x000000ff06067207 */ /* 0x000fe40000000000 */
[----:B------:R-:W-:-:S03]  /*17ec0*/  LOP3.LUT R7, R7, R0, RZ, 0x3c, !PT ;  /* 0x0000000007077212 */ /* 0x000fc600078e3cff */
[----:B------:R-:W-:Y:S01]  /*17ed0*/  IMAD R5, R6, 0x8, R3 ;  /* 0x0000000806057824 */ /* 0x000fe200078e0203 */
[----:B------:R-:W-:-:S04]  /*17ee0*/  SHF.L.U32 R0, R7, 0x1f, RZ ;  /* 0x0000001f07007819 */ /* 0x000fc800000006ff */
[----:B------:R-:W0:Y:S02]  /*17ef0*/  SYNCS.PHASECHK.TRANS64.TRYWAIT P0, [R5+URZ], R0 ;  /* 0x00000000050075a7 */ /* 0x000e24000800017f */
[----:B0-----:R-:W-:Y:S05]  /*17f00*/  @!P0 BRA `(.L_x_567) ;  /* 0x00000004000c8947 */ /* 0x001fea0003800000 */
.L_x_579:
[----:B0-----:R-:W-:-:S05]  /*17f10*/  VIADD R0, R6, 0x1 ;  /* 0x0000000106007836 */ /* 0x001fca0000000000 */
[----:B------:R-:W-:-:S04]  /*17f20*/  ISETP.NE.AND P0, PT, R0, 0x5, PT ;  /* 0x000000050000780c */ /* 0x000fc80003f05270 */
[----:B------:R-:W-:Y:S02]  /*17f30*/  SEL R2, RZ, 0x1, P0 ;  /* 0x00000001ff027807 */ /* 0x000fe40000000000 */
[----:B------:R-:W-:Y:S02]  /*17f40*/  SEL R4, R0, RZ, P0 ;  /* 0x000000ff00047207 */ /* 0x000fe40000000000 */
[----:B------:R-:W-:-:S03]  /*17f50*/  LOP3.LUT R7, R7, R2, RZ, 0x3c, !PT ;  /* 0x0000000207077212 */ /* 0x000fc600078e3cff */
[----:B------:R-:W-:Y:S01]  /*17f60*/  IMAD R5, R4, 0x8, R3 ;  /* 0x0000000804057824 */ /* 0x000fe200078e0203 */
[----:B------:R-:W-:-:S04]  /*17f70*/  SHF.L.U32 R0, R7, 0x1f, RZ ;  /* 0x0000001f07007819 */ /* 0x000fc800000006ff */
[----:B------:R-:W0:Y:S02]  /*17f80*/  SYNCS.PHASECHK.TRANS64.TRYWAIT P0, [R5+URZ], R0 ;  /* 0x00000000050075a7 */ /* 0x000e24000800017f */
[----:B0-----:R-:W-:Y:S05]  /*17f90*/  @!P0 BRA `(.L_x_568) ;  /* 0x0000000000fc8947 */ /* 0x001fea0003800000 */
.L_x_580:
[----:B0-----:R-:W-:-:S05]  /*17fa0*/  VIADD R0, R4, 0x1 ;  /* 0x0000000104007836 */ /* 0x001fca0000000000 */
[----:B------:R-:W-:-:S04]  /*17fb0*/  ISETP.NE.AND P0, PT, R0, 0x5, PT ;  /* 0x000000050000780c */ /* 0x000fc80003f05270 */
[----:B------:R-:W-:Y:S02]  /*17fc0*/  SEL R2, RZ, 0x1, P0 ;  /* 0x00000001ff027807 */ /* 0x000fe40000000000 */
[----:B------:R-:W-:Y:S02]  /*17fd0*/  SEL R4, R0, RZ, P0 ;  /* 0x000000ff00047207 */ /* 0x000fe40000000000 */
[----:B------:R-:W-:Y:S02]  /*17fe0*/  LOP3.LUT R7, R7, R2, RZ, 0x3c, !PT ;  /* 0x0000000207077212 */ /* 0x000fe400078e3cff */
[----:B------:R-:W-:Y:S02]  /*17ff0*/  LEA R5, R4, R3, 0x3 ;  /* 0x0000000304057211 */ /* 0x000fe400078e18ff */
[----:B------:R-:W-:-:S04]  /*18000*/  SHF.L.U32 R0, R7, 0x1f, RZ ;  /* 0x0000001f07007819 */ /* 0x000fc800000006ff */
[----:B------:R-:W0:Y:S02]  /*18010*/  SYNCS.PHASECHK.TRANS64.TRYWAIT P0, [R5+URZ], R0 ;  /* 0x00000000050075a7 */ /* 0x000e24000800017f */
[----:B0-----:R-:W-:Y:S05]  /*18020*/  @!P0 BRA `(.L_x_569) ;  /* 0x0000000000ec8947 */ /* 0x001fea0003800000 */
.L_x_581:
[----:B0-----:R-:W-:-:S05]  /*18030*/  VIADD R0, R4, 0x1 ;  /* 0x0000000104007836 */ /* 0x001fca0000000000 */
[----:B------:R-:W-:-:S04]  /*18040*/  ISETP.NE.AND P0, PT, R0, 0x5, PT ;  /* 0x000000050000780c */ /* 0x000fc80003f05270 */
[----:B------:R-:W-:Y:S02]  /*18050*/  SEL R2, RZ, 0x1, P0 ;  /* 0x00000001ff027807 */ /* 0x000fe40000000000 */
[----:B------:R-:W-:Y:S02]  /*18060*/  SEL R0, R0, RZ, P0 ;  /* 0x000000ff00007207 */ /* 0x000fe40000000000 */
[----:B------:R-:W-:-:S03]  /*18070*/  LOP3.LUT R2, R7, R2, RZ, 0x3c, !PT ;  /* 0x0000000207027212 */ /* 0x000fc600078e3cff */
[----:B------:R-:W-:Y:S01]  /*18080*/  IMAD R3, R0, 0x8, R3 ;  /* 0x0000000800037824 */ /* 0x000fe200078e0203 */
[----:B------:R-:W-:-:S07]  /*18090*/  SHF.L.U32 R0, R2, 0x1f, RZ ;  /* 0x0000001f02007819 */ /* 0x000fce00000006ff */
.L_x_570:
[----:B0-----:R0:W1:Y:S02]  /*180a0*/  SYNCS.PHASECHK.TRANS64.TRYWAIT P0, [R3+URZ], R0 ;  /* 0x00000000030075a7 */ /* 0x001064000800017f */
[----:B-1----:R-:W-:Y:S05]  /*180b0*/  @!P0 NANOSLEEP.SYNCS 0x989680 ;  /* 0x009896800000895d */ /* 0x002fea0003900000 */
[----:B------:R-:W1:Y:S02]  /*180c0*/  @!P0 SYNCS.PHASECHK.TRANS64 P0, [R3+URZ], R0 ;  /* 0x00000000030085a7 */ /* 0x000e64000800007f */
[----:B-1----:R-:W-:Y:S05]  /*180d0*/  @!P0 BRA `(.L_x_570) ;  /* 0xfffffffc00f08947 */ /* 0x002fea000383ffff */
.L_x_564:
[----:B------:R-:W-:Y:S05]  /*180e0*/  BSYNC B0 ;  /* 0x0000000000007941 */ /* 0x000fea0003800000 */
.L_x_563:
[----:B------:R-:W-:Y:S05]  /*180f0*/  EXIT ;  /* 0x000000000000794d */ /* 0x000fea0003800000 */
.L_x_21:
[----:B-1----:R1:W2:Y:S02]  /*18100*/  SYNCS.PHASECHK.TRANS64.TRYWAIT P1, [R4+URZ], R3 ;  /* 0x00000003040075a7 */ /* 0x0022a4000802017f */
[----:B--2---:R-:W-:Y:S05]  /*18110*/  @!P1 NANOSLEEP.SYNCS 0x989680 ;  /* 0x009896800000995d */ /* 0x004fea0003900000 */
[----:B------:R-:W2:Y:S02]  /*18120*/  @!P1 SYNCS.PHASECHK.TRANS64 P1, [R4+URZ], R3 ;  /* 0x00000003040095a7 */ /* 0x000ea4000802007f */
[----:B--2---:R-:W-:Y:S05]  /*18130*/  @!P1 BRA `(.L_x_21) ;  /* 0xfffffffc00f09947 */ /* 0x004fea000383ffff */
[----:B------:R-:W-:Y:S05]  /*18140*/  BRA `(.L_x_20) ;  /* 0xfffffe9400587947 */ /* 0x000fea000383ffff */
.L_x_26:
[----:B-1----:R1:W2:Y:S02]  /*18150*/  SYNCS.PHASECHK.TRANS64.TRYWAIT P1, [R5+URZ], R6 ;  /* 0x00000006050075a7 */ /* 0x0022a4000802017f */
[----:B--2---:R-:W-:Y:S05]  /*18160*/  @!P1 NANOSLEEP.SYNCS 0x989680 ;  /* 0x009896800000995d */ /* 0x004fea0003900000 */
[----:B------:R-:W2:Y:S02]  /*18170*/  @!P1 SYNCS.PHASECHK.TRANS64 P1, [R5+URZ], R6 ;  /* 0x00000006050095a7 */ /* 0x000ea4000802007f */
[----:B--2---:R-:W-:Y:S05]  /*18180*/  @!P1 BRA `(.L_x_26) ;  /* 0xfffffffc00f09947 */ /* 0x004fea000383ffff */
[----:B------:R-:W-:Y:S05]  /*18190*/  BRA `(.L_x_25) ;  /* 0xfffffea800b87947 */ /* 0x000fea000383ffff */
.L_x_551:
[----:B------:R-:W-:Y:S01]  /*181a0*/  BSSY B1, `(.L_x_571) ;  /* 0x0000006000017945 */ /* 0x000fe20003800000 */
[----:B------:R-:W-:-:S07]  /*181b0*/  IMAD.MOV.U32 R15, RZ, RZ, -0x1 ;  /* 0xffffffffff0f7424 */ /* 0x000fce00078e00ff */
[----:B------:R-:W-:Y:S05]  /*181c0*/  WARPSYNC.COLLECTIVE R15, `(.L_x_572) ;  /* 0x000000000f0c7348 */ /* 0x000fea0003c00000 */
[----:B------:R-:W-:Y:S02]  /*181d0*/  ELECT P6, UR62, PT ;  /* 0x00000000003e782f */ /* 0x000fe400038c0000 */
[----:B------:R-:W-:Y:S01]  /*181e0*/  MOV R14, UR62 ;  /* 0x0000003e000e7c02 */ /* 0x000fe20008000f00 */
[----:B------:R-:W-:Y:S10]  /*181f0*/  ENDCOLLECTIVE ;  /* 0x000000000000791b */ /* 0x000ff40003800000 */
.L_x_572:
[----:B------:R-:W-:Y:S05]  /*18200*/  BSYNC B1 ;  /* 0x0000000000017941 */ /* 0x000fea0003800000 */
.L_x_571:
[----:B------:R-:W-:Y:S05]  /*18210*/  BRA `(.L_x_573) ;  /* 0xffffffec00dc7947 */ /* 0x000fea000383ffff */
.L_x_554:
[----:B0-----:R0:W2:Y:S02]  /*18220*/  SYNCS.PHASECHK.TRANS64.TRYWAIT P0, [R8+URZ+0x28], R11 ;  /* 0x0000280b080075a7 */ /* 0x0010a4000800017f */
[----:B--2---:R-:W-:Y:S05]  /*18230*/  @!P0 NANOSLEEP.SYNCS 0x989680 ;  /* 0x009896800000895d */ /* 0x004fea0003900000 */
[----:B------:R-:W2:Y:S02]  /*18240*/  @!P0 SYNCS.PHASECHK.TRANS64 P0, [R8+URZ+0x28], R11 ;  /* 0x0000280b080085a7 */ /* 0x000ea4000800007f */
[----:B--2---:R-:W-:Y:S05]  /*18250*/  @!P0 BRA `(.L_x_554) ;  /* 0xfffffffc00f08947 */ /* 0x004fea000383ffff */
[----:B------:R-:W-:Y:S05]  /*18260*/  BRA `(.L_x_574) ;  /* 0xfffffff000207947 */ /* 0x000fea000383ffff */
.L_x_562:
[----:B------:R-:W-:Y:S01]  /*18270*/  BSSY B0, `(.L_x_575) ;  /* 0x0000006000007945 */ /* 0x000fe20003800000 */
[----:B------:R-:W-:-:S07]  /*18280*/  IMAD.MOV.U32 R15, RZ, RZ, -0x1 ;  /* 0xffffffffff0f7424 */ /* 0x000fce00078e00ff */
[----:B------:R-:W-:Y:S05]  /*18290*/  WARPSYNC.COLLECTIVE R15, `(.L_x_576) ;  /* 0x000000000f0c7348 */ /* 0x000fea0003c00000 */
[----:B------:R-:W-:Y:S02]  /*182a0*/  ELECT P6, UR62, PT ;  /* 0x00000000003e782f */ /* 0x000fe400038c0000 */
[----:B------:R-:W-:Y:S01]  /*182b0*/  MOV R14, UR62 ;  /* 0x0000003e000e7c02 */ /* 0x000fe20008000f00 */
[----:B------:R-:W-:Y:S10]  /*182c0*/  ENDCOLLECTIVE ;  /* 0x000000000000791b */ /* 0x000ff40003800000 */
.L_x_576:
[----:B------:R-:W-:Y:S05]  /*182d0*/  BSYNC B0 ;  /* 0x0000000000007941 */ /* 0x000fea0003800000 */
.L_x_575:
[----:B------:R-:W-:Y:S05]  /*182e0*/  BRA `(.L_x_577) ;  /* 0xfffffff800a87947 */ /* 0x000fea000383ffff */
.L_x_566:
[----:B0-----:R0:W1:Y:S02]  /*182f0*/  SYNCS.PHASECHK.TRANS64.TRYWAIT P0, [R5+URZ], R0 ;  /* 0x00000000050075a7 */ /* 0x001064000800017f */
[----:B-1----:R-:W-:Y:S05]  /*18300*/  @!P0 NANOSLEEP.SYNCS 0x989680 ;  /* 0x009896800000895d */ /* 0x002fea0003900000 */
[----:B------:R-:W1:Y:S02]  /*18310*/  @!P0 SYNCS.PHASECHK.TRANS64 P0, [R5+URZ], R0 ;  /* 0x00000000050085a7 */ /* 0x000e64000800007f */
[----:B-1----:R-:W-:Y:S05]  /*18320*/  @!P0 BRA `(.L_x_566) ;  /* 0xfffffffc00f08947 */ /* 0x002fea000383ffff */
[----:B------:R-:W-:Y:S05]  /*18330*/  BRA `(.L_x_578) ;  /* 0xfffffff800d07947 */ /* 0x000fea000383ffff */
.L_x_567:
[----:B0-----:R0:W1:Y:S02]  /*18340*/  SYNCS.PHASECHK.TRANS64.TRYWAIT P0, [R5+URZ], R0 ;  /* 0x00000000050075a7 */ /* 0x001064000800017f */
[----:B-1----:R-:W-:Y:S05]  /*18350*/  @!P0 NANOSLEEP.SYNCS 0x989680 ;  /* 0x009896800000895d */ /* 0x002fea0003900000 */
[----:B------:R-:W1:Y:S02]  /*18360*/  @!P0 SYNCS.PHASECHK.TRANS64 P0, [R5+URZ], R0 ;  /* 0x00000000050085a7 */ /* 0x000e64000800007f */
[----:B-1----:R-:W-:Y:S05]  /*18370*/  @!P0 BRA `(.L_x_567) ;  /* 0xfffffffc00f08947 */ /* 0x002fea000383ffff */
[----:B------:R-:W-:Y:S05]  /*18380*/  BRA `(.L_x_579) ;  /* 0xfffffff800e07947 */ /* 0x000fea000383ffff */
.L_x_568:
[----:B0-----:R0:W1:Y:S02]  /*18390*/  SYNCS.PHASECHK.TRANS64.TRYWAIT P0, [R5+URZ], R0 ;  /* 0x00000000050075a7 */ /* 0x001064000800017f */
[----:B-1----:R-:W-:Y:S05]  /*183a0*/  @!P0 NANOSLEEP.SYNCS 0x989680 ;  /* 0x009896800000895d */ /* 0x002fea0003900000 */
[----:B------:R-:W1:Y:S02]  /*183b0*/  @!P0 SYNCS.PHASECHK.TRANS64 P0, [R5+URZ], R0 ;  /* 0x00000000050085a7 */ /* 0x000e64000800007f */
[----:B-1----:R-:W-:Y:S05]  /*183c0*/  @!P0 BRA `(.L_x_568) ;  /* 0xfffffffc00f08947 */ /* 0x002fea000383ffff */
[----:B------:R-:W-:Y:S05]  /*183d0*/  BRA `(.L_x_580) ;  /* 0xfffffff800f07947 */ /* 0x000fea000383ffff */
.L_x_569:
[----:B0-----:R0:W1:Y:S02]  /*183e0*/  SYNCS.PHASECHK.TRANS64.TRYWAIT P0, [R5+URZ], R0 ;  /* 0x00000000050075a7 */ /* 0x001064000800017f */
[----:B-1----:R-:W-:Y:S05]  /*183f0*/  @!P0 NANOSLEEP.SYNCS 0x989680 ;  /* 0x009896800000895d */ /* 0x002fea0003900000 */
[----:B------:R-:W1:Y:S02]  /*18400*/  @!P0 SYNCS.PHASECHK.TRANS64 P0, [R5+URZ], R0 ;  /* 0x00000000050085a7 */ /* 0x000e64000800007f */
[----:B-1----:R-:W-:Y:S05]  /*18410*/  @!P0 BRA `(.L_x_569) ;  /* 0xfffffffc00f08947 */ /* 0x002fea000383ffff */
[----:B------:R-:W-:Y:S05]  /*18420*/  BRA `(.L_x_581) ;  /* 0xfffffffc00007947 */ /* 0x000fea000383ffff */
.L_x_582:
[----:B------:R-:W-:-:S00]  /*18430*/  BRA `(.L_x_582) ;  /* 0xfffffffc00fc7947 */ /* 0x000fc0000383ffff */
[----:B------:R-:W-:-:S00]  /*18440*/  NOP ;  /* 0x0000000000007918 */ /* 0x000fc00000000000 */
        /* <DEDUP_REMOVED lines=11> */
.L_x_583:


//--------------------- .nv.global.init           --------------------------
	.section	.nv.global.init,"aw",@progbits
.nv.global.init:
	.type		$str$22,@object
	.size		$str$22,($str$23 - $str$22)
$str$22:
        /*0000*/ 	.byte	0x6b, 0x5f, 0x74, 0x69, 0x6c, 0x65, 0x5f, 0x63, 0x6f, 0x75, 0x6e, 0x74, 0x20, 0x3e, 0x3d, 0x20
        /*0010*/ 	.byte	0x31, 0x00
	.type		$str$23,@object
	.size		$str$23,(__unnamed_1 - $str$23)
$str$23:
        /*0012*/ 	.byte	0x2f, 0x74, 0x6d, 0x70, 0x2f, 0x63, 0x75, 0x74, 0x6c, 0x61, 0x73, 0x73, 0x5f, 0x73, 0x77, 0x65
        /*0022*/ 	.byte	0x65, 0x70, 0x5f, 0x73, 0x72, 0x63, 0x2f, 0x69, 0x6e, 0x63, 0x6c, 0x75, 0x64, 0x65, 0x2f, 0x63
        /*0032*/ 	.byte	0x75, 0x74, 0x6c, 0x61, 0x73, 0x73, 0x2f, 0x67, 0x65, 0x6d, 0x6d, 0x2f, 0x63, 0x6f, 0x6c, 0x6c
        /*0042*/ 	.byte	0x65, 0x63, 0x74, 0x69, 0x76, 0x65, 0x2f, 0x73, 0x6d, 0x39, 0x30, 0x5f, 0x6d, 0x6d, 0x61, 0x5f
        /*0052*/ 	.byte	0x74, 0x6d, 0x61, 0x5f, 0x67, 0x6d, 0x6d, 0x61, 0x5f, 0x73, 0x73, 0x5f, 0x77, 0x61, 0x72, 0x70
        /*0062*/ 	.byte	0x73, 0x70, 0x65, 0x63, 0x69, 0x61, 0x6c, 0x69, 0x7a, 0x65, 0x64, 0x2e, 0x68, 0x70, 0x70, 0x00
	.type		__unnamed_1,@object
	.size		__unnamed_1,(.L_0 - __unnamed_1)
__unnamed_1:
        /* <DEDUP_REMOVED lines=182> */
        /*0bd2*/ 	.byte	0x5d, 0x00
.L_0:


//--------------------- .nv.shared._ZN7cutlass13device_kernelINS_4gemm6kernel13GemmUniversalIN4cute5tupleIJiiiiEEENS1_10collective13CollectiveMmaINS1_34MainloopSm90TmaGmmaWarpSpecializedILi5ENS5_IJNS4_1CILi1EEENSA_ILi2EEESB_EEENS1_35KernelTmaWarpSpecializedCooperativeEEENS5_IJNSA_ILi256EEESG_NSA_ILi32EEEEEENS_10bfloat16_tENS5_IJlSB_lEEESJ_SK_NS4_8TiledMMAINS4_8MMA_AtomIJNS4_4SM904GMMA28MMA_64x256x16_F32BF16BF16_SSILNSO_5MajorE0ELSQ_0ELNSO_7ScaleInE1ELSR_1EEEEEENS4_6LayoutINS5_IJSC_SB_SB_EEENS5_IJSB_NSA_ILi0EEESW_EEEEENS5_IJNS4_10UnderscoreESZ_SZ_EEEEENS4_23SM90_TMA_LOAD_MULTICASTENS4_14ComposedLayoutINS4_7SwizzleILi2ELi4ELi3EEENS4_18smem_ptr_flag_bitsILi16EEENSU_INS5_IJNSA_ILi8EEESH_EEENS5_IJSH_SB_EEEEEEEvNS4_8identityENS4_13SM90_TMA_LOADES1C_vS1D_EENS_8epilogue10collective6detail29Sm90TmaWarpSpecializedAdapterINS1H_15DefaultEpilogueISJ_SK_SK_NS1G_6thread17LinearCombinationISJ_Li1EffLNS1L_9ScaleType4KindE0ELNS_15FloatRoundStyleE2ESJ_EENS1_15EpilogueDefaultEEEEEvvEEEEvNT_6ParamsE --------------------------
	.section	.nv.shared._ZN7cutlass13device_kernelINS_4gemm6kernel13GemmUniversalIN4cute5tupleIJiiiiEEENS1_10collective13CollectiveMmaINS1_34MainloopSm90TmaGmmaWarpSpecializedILi5ENS5_IJNS4_1CILi1EEENSA_ILi2EEESB_EEENS1_35KernelTmaWarpSpecializedCooperativeEEENS5_IJNSA_ILi256EEESG_NSA_ILi32EEEEEENS_10bfloat16_tENS5_IJlSB_lEEESJ_SK_NS4_8TiledMMAINS4_8MMA_AtomIJNS4_4SM904GMMA28MMA_64x256x16_F32BF16BF16_SSILNSO_5MajorE0ELSQ_0ELNSO_7ScaleInE1ELSR_1EEEEEENS4_6LayoutINS5_IJSC_SB_SB_EEENS5_IJSB_NSA_ILi0EEESW_EEEEENS5_IJNS4_10UnderscoreESZ_SZ_EEEEENS4_23SM90_TMA_LOAD_MULTICASTENS4_14ComposedLayoutINS4_7SwizzleILi2ELi4ELi3EEENS4_18smem_ptr_flag_bitsILi16EEENSU_INS5_IJNSA_ILi8EEESH_EEENS5_IJSH_SB_EEEEEEEvNS4_8identityENS4_13SM90_TMA_LOADES1C_vS1D_EENS_8epilogue10collective6detail29Sm90TmaWarpSpecializedAdapterINS1H_15DefaultEpilogueISJ_SK_SK_NS1G_6thread17LinearCombinationISJ_Li1EffLNS1L_9ScaleType4KindE0ELNS_15FloatRoundStyleE2ESJ_EENS1_15EpilogueDefaultEEEEEvvEEEEvNT_6ParamsE,"aw",@nobits
	.sectionflags	@""
	.align	16
	.zero		1024


//--------------------- .nv.shared.reserved.0     --------------------------
	.section	.nv.shared.reserved.0,"aw",@nobits
	.weak		__nv_reservedSMEM_offset_0_alias
	.size		__nv_reservedSMEM_offset_0_alias, 0, 0
	.other		__nv_reservedSMEM_offset_0_alias,@"STO_CUDA_RESERVED_SHARED STV_DEFAULT"
__nv_reservedSMEM_offset_0_alias:
	.zero		0


//--------------------- .nv.global                --------------------------
	.section	.nv.global,"aw",@nobits
.nv.global:
	.type		_ZN39_INTERNAL_99c91fa8_4_k_cu_47e99be8_32834cute1_E,@object
	.size		_ZN39_INTERNAL_99c91fa8_4_k_cu_47e99be8_32834cute1_E,(_ZN39_INTERNAL_99c91fa8_4_k_cu_47e99be8_32834cuda3std3__45__cpo6cbeginE - _ZN39_INTERNAL_99c91fa8_4_k_cu_47e99be8_32834cute1_E)
_ZN39_INTERNAL_99c91fa8_4_k_cu_47e99be8_32834cute1_E:
	.zero		1
	.type		_ZN39_INTERNAL_99c91fa8_4_k_cu_47e99be8_32834cuda3std3__45__cpo6cbeginE,@object
	.size		_ZN39_INTERNAL_99c91fa8_4_k_cu_47e99be8_32834cuda3std3__45__cpo6cbeginE,(_ZN39_INTERNAL_99c91fa8_4_k_cu_47e99be8_32834cuda3std3__48in_placeE - _ZN39_INTERNAL_99c91fa8_4_k_cu_47e99be8_32834cuda3std3__45__cpo6cbeginE)
_ZN39_INTERNAL_99c91fa8_4_k_cu_47e99be8_32834cuda3std3__45__cpo6cbeginE:
	.zero		1
	.type		_ZN39_INTERNAL_99c91fa8_4_k_cu_47e99be8_32834cuda3std3__48in_placeE,@object
	.size		_ZN39_INTERNAL_99c91fa8_4_k_cu_47e99be8_32834cuda3std3__48in_placeE,(_ZN39_INTERNAL_99c91fa8_4_k_cu_47e99be8_32834cuda3std6ranges3__45__cpo9iter_moveE - _ZN39_INTERNAL_99c91fa8_4_k_cu_47e99be8_32834cuda3std3__48in_placeE)
_ZN39_INTERNAL_99c91fa8_4_k_cu_47e99be8_32834cuda3std3__48in_placeE:
	.zero		1
	.type		_ZN39_INTERNAL_99c91fa8_4_k_cu_47e99be8_32834cuda3std6ranges3__45__cpo9iter_moveE,@object
	.size		_ZN39_INTERNAL_99c91fa8_4_k_cu_47e99be8_32834cuda3std6ranges3__45__cpo9iter_moveE,(_ZN39_INTERNAL_99c91fa8_4_k_cu_47e99be8_32834cuda3std3__45__cpo5beginE - _ZN39_INTERNAL_99c91fa8_4_k_cu_47e99be8_32834cuda3std6ranges3__45__cpo9iter_moveE)
_ZN39_INTERNAL_99c91fa8_4_k_cu_47e99be8_32834cuda3std6ranges3__45__cpo9iter_moveE:
	.zero		1
	.type		_ZN39_INTERNAL_99c91fa8_4_k_cu_47e99be8_32834cuda3std3__45__cpo5beginE,@object
	.size		_ZN39_INTERNAL_99c91fa8_4_k_cu_47e99be8_32834cuda3std3__45__cpo5beginE,(_ZN39_INTERNAL_99c91fa8_4_k_cu_47e99be8_32834cuda3std3__441_GLOBAL__N__99c91fa8_4_k_cu_47e99be8_32836ignoreE - _ZN39_INTERNAL_99c91fa8_4_k_cu_47e99be8_32834cuda3std3__45__cpo5beginE)
_ZN39_INTERNAL_99c91fa8_4_k_cu_47e99be8_32834cuda3std3__45__cpo5beginE:
	.zero		1
	.type		_ZN39_INTERNAL_99c91fa8_4_k_cu_47e99be8_32834cuda3std3__441_GLOBAL__N__99c91fa8_4_k_cu_47e99be8_32836ignoreE,@object
	.size		_ZN39_INTERNAL_99c91fa8_4_k_cu_47e99be8_32834cuda3std3__441_GLOBAL__N__99c91fa8_4_k_cu_47e99be8_32836ignoreE,(_ZN39_INTERNAL_99c91fa8_4_k_cu_47e99be8_32834cute7productE - _ZN39_INTERNAL_99c91fa8_4_k_cu_47e99be8_32834cuda3std3__441_GLOBAL__N__99c91fa8_4_k_cu_47e99be8_32836ignoreE)
_ZN39_INTERNAL_99c91fa8_4_k_cu_47e99be8_32834cuda3std3__441_GLOBAL__N__99c91fa8_4_k_cu_47e99be8_32836ignoreE:
	.zero		1
	.type		_ZN39_INTERNAL_99c91fa8_4_k_cu_47e99be8_32834cute7productE,@object
	.size		_ZN39_INTERNAL_99c91fa8_4_k_cu_47e99be8_32834cute7productE,(_ZN39_INTERNAL_99c91fa8_4_k_cu_47e99be8_32834cuda3std3__45__cpo3endE - _ZN39_INTERNAL_99c91fa8_4_k_cu_47e99be8_32834cute7productE)
_ZN39_INTERNAL_99c91fa8_4_k_cu_47e99be8_32834cute7productE:
	.zero		1
	.type		_ZN39_INTERNAL_99c91fa8_4_k_cu_47e99be8_32834cuda3std3__45__cpo3endE,@object
	.size		_ZN39_INTERNAL_99c91fa8_4_k_cu_47e99be8_32834cuda3std3__45__cpo3endE,(_ZN39_INTERNAL_99c91fa8_4_k_cu_47e99be8_32834cuda3std3__419piecewise_constructE - _ZN39_INTERNAL_99c91fa8_4_k_cu_47e99be8_32834cuda3std3__45__cpo3endE)
_ZN39_INTERNAL_99c91fa8_4_k_cu_47e99be8_32834cuda3std3__45__cpo3endE:
	.zero		1
	.type		_ZN39_INTERNAL_99c91fa8_4_k_cu_47e99be8_32834cuda3std3__419piecewise_constructE,@object
	.size		_ZN39_INTERNAL_99c91fa8_4_k_cu_47e99be8_32834cuda3std3__419piecewise_constructE,(_ZN39_INTERNAL_99c91fa8_4_k_cu_47e99be8_32834cuda3std3__45__cpo4cendE - _ZN39_INTERNAL_99c91fa8_4_k_cu_47e99be8_32834cuda3std3__419piecewise_constructE)
_ZN39_INTERNAL_99c91fa8_4_k_cu_47e99be8_32834cuda3std3__419piecewise_constructE:
	.zero		1
	.type		_ZN39_INTERNAL_99c91fa8_4_k_cu_47e99be8_32834cuda3std3__45__cpo4cendE,@object
	.size		_ZN39_INTERNAL_99c91fa8_4_k_cu_47e99be8_32834cuda3std3__45__cpo4cendE,(_ZN39_INTERNAL_99c91fa8_4_k_cu_47e99be8_32834cuda3std6ranges3__45__cpo4swapE - _ZN39_INTERNAL_99c91fa8_4_k_cu_47e99be8_32834cuda3std3__45__cpo4cendE)
_ZN39_INTERNAL_99c91fa8_4_k_cu_47e99be8_32834cuda3std3__45__cpo4cendE:
	.zero		1
	.type		_ZN39_INTERNAL_99c91fa8_4_k_cu_47e99be8_32834cuda3std6ranges3__45__cpo4swapE,@object
	.size		_ZN39_INTERNAL_99c91fa8_4_k_cu_47e99be8_32834cuda3std6ranges3__45__cpo4swapE,(.L_8 - _ZN39_INTERNAL_99c91fa8_4_k_cu_47e99be8_32834cuda3std6ranges3__45__cpo4swapE)
_ZN39_INTERNAL_99c91fa8_4_k_cu_47e99be8_32834cuda3std6ranges3__45__cpo4swapE:
	.zero		1
.L_8:


//--------------------- .nv.constant0._ZN7cutlass13device_kernelINS_4gemm6kernel13GemmUniversalIN4cute5tupleIJiiiiEEENS1_10collective13CollectiveMmaINS1_34MainloopSm90TmaGmmaWarpSpecializedILi5ENS5_IJNS4_1CILi1EEENSA_ILi2EEESB_EEENS1_35KernelTmaWarpSpecializedCooperativeEEENS5_IJNSA_ILi256EEESG_NSA_ILi32EEEEEENS_10bfloat16_tENS5_IJlSB_lEEESJ_SK_NS4_8TiledMMAINS4_8MMA_AtomIJNS4_4SM904GMMA28MMA_64x256x16_F32BF16BF16_SSILNSO_5MajorE0ELSQ_0ELNSO_7ScaleInE1ELSR_1EEEEEENS4_6LayoutINS5_IJSC_SB_SB_EEENS5_IJSB_NSA_ILi0EEESW_EEEEENS5_IJNS4_10UnderscoreESZ_SZ_EEEEENS4_23SM90_TMA_LOAD_MULTICASTENS4_14ComposedLayoutINS4_7SwizzleILi2ELi4ELi3EEENS4_18smem_ptr_flag_bitsILi16EEENSU_INS5_IJNSA_ILi8EEESH_EEENS5_IJSH_SB_EEEEEEEvNS4_8identityENS4_13SM90_TMA_LOADES1C_vS1D_EENS_8epilogue10collective6detail29Sm90TmaWarpSpecializedAdapterINS1H_15DefaultEpilogueISJ_SK_SK_NS1G_6thread17LinearCombinationISJ_Li1EffLNS1L_9ScaleType4KindE0ELNS_15FloatRoundStyleE2ESJ_EENS1_15EpilogueDefaultEEEEEvvEEEEvNT_6ParamsE --------------------------
	.section	.nv.constant0._ZN7cutlass13device_kernelINS_4gemm6kernel13GemmUniversalIN4cute5tupleIJiiiiEEENS1_10collective13CollectiveMmaINS1_34MainloopSm90TmaGmmaWarpSpecializedILi5ENS5_IJNS4_1CILi1EEENSA_ILi2EEESB_EEENS1_35KernelTmaWarpSpecializedCooperativeEEENS5_IJNSA_ILi256EEESG_NSA_ILi32EEEEEENS_10bfloat16_tENS5_IJlSB_lEEESJ_SK_NS4_8TiledMMAINS4_8MMA_AtomIJNS4_4SM904GMMA28MMA_64x256x16_F32BF16BF16_SSILNSO_5MajorE0ELSQ_0ELNSO_7ScaleInE1ELSR_1EEEEEENS4_6LayoutINS5_IJSC_SB_SB_EEENS5_IJSB_NSA_ILi0EEESW_EEEEENS5_IJNS4_10UnderscoreESZ_SZ_EEEEENS4_23SM90_TMA_LOAD_MULTICASTENS4_14ComposedLayoutINS4_7SwizzleILi2ELi4ELi3EEENS4_18smem_ptr_flag_bitsILi16EEENSU_INS5_IJNSA_ILi8EEESH_EEENS5_IJSH_SB_EEEEEEEvNS4_8identityENS4_13SM90_TMA_LOADES1C_vS1D_EENS_8epilogue10collective6detail29Sm90TmaWarpSpecializedAdapterINS1H_15DefaultEpilogueISJ_SK_SK_NS1G_6thread17LinearCombinationISJ_Li1EffLNS1L_9ScaleType4KindE0ELNS_15FloatRoundStyleE2ESJ_EENS1_15EpilogueDefaultEEEEEvvEEEEvNT_6ParamsE,"a",@progbits
	.sectionflags	@""
	.align	4
.nv.constant0._ZN7cutlass13device_kernelINS_4gemm6kernel13GemmUniversalIN4cute5tupleIJiiiiEEENS1_10collective13CollectiveMmaINS1_34MainloopSm90TmaGmmaWarpSpecializedILi5ENS5_IJNS4_1CILi1EEENSA_ILi2EEESB_EEENS1_35KernelTmaWarpSpecializedCooperativeEEENS5_IJNSA_ILi256EEESG_NSA_ILi32EEEEEENS_10bfloat16_tENS5_IJlSB_lEEESJ_SK_NS4_8TiledMMAINS4_8MMA_AtomIJNS4_4SM904GMMA28MMA_64x256x16_F32BF16BF16_SSILNSO_5MajorE0ELSQ_0ELNSO_7ScaleInE1ELSR_1EEEEEENS4_6LayoutINS5_IJSC_SB_SB_EEENS5_IJSB_NSA_ILi0EEESW_EEEEENS5_IJNS4_10UnderscoreESZ_SZ_EEEEENS4_23SM90_TMA_LOAD_MULTICASTENS4_14ComposedLayoutINS4_7SwizzleILi2ELi4ELi3EEENS4_18smem_ptr_flag_bitsILi16EEENSU_INS5_IJNSA_ILi8EEESH_EEENS5_IJSH_SB_EEEEEEEvNS4_8identityENS4_13SM90_TMA_LOADES1C_vS1D_EENS_8epilogue10collective6detail29Sm90TmaWarpSpecializedAdapterINS1H_15DefaultEpilogueISJ_SK_SK_NS1G_6thread17LinearCombinationISJ_Li1EffLNS1L_9ScaleType4KindE0ELNS_15FloatRoundStyleE2ESJ_EENS1_15EpilogueDefaultEEEEEvvEEEEvNT_6ParamsE:
	.zero		1664


//--------------------- SYMBOLS --------------------------

	.type		.nv.reservedSmem.offset0,@object
	.size		.nv.reservedSmem.offset0,0x4
	.type		__assertfail,@function
